// auto-generated by cutlass_sweep.epilogue — config: {"arch": "sm_100", "cluster_m": 1, "cluster_n": 1, "dtype": "bf16", "fusion": "relu", "tile_k": 64, "tile_m": 128, "tile_n": 256}
#include "cutlass/cutlass.h"
#include "cutlass/gemm/collective/collective_builder.hpp"
#include "cutlass/gemm/device/gemm_universal_adapter.h"
#include "cutlass/gemm/kernel/gemm_universal.hpp"
#include "cutlass/epilogue/collective/collective_builder.hpp"
#include "cutlass/epilogue/fusion/operations.hpp"
#include "cutlass/epilogue/thread/activation.h"

using Elem = cutlass::bfloat16_t;
using Acc  = float;
using TileShape    = cute::Shape<cute::_128, cute::_256, cute::_64>;
using ClusterShape = cute::Shape<cute::_1, cute::_1, cute::_1>;
using FusionOp     = cutlass::epilogue::fusion::LinCombEltAct<cutlass::epilogue::thread::ReLU, Elem, Acc>;

using CollectiveEpilogue = typename cutlass::epilogue::collective::CollectiveBuilder<
    cutlass::arch::Sm100, cutlass::arch::OpClassTensorOp,
    TileShape, ClusterShape,
    cutlass::epilogue::collective::EpilogueTileAuto,
    Acc, Acc,
    Elem, cutlass::layout::RowMajor, 128 / cutlass::sizeof_bits<Elem>::value,
    Elem, cutlass::layout::RowMajor, 128 / cutlass::sizeof_bits<Elem>::value,
    cutlass::epilogue::collective::EpilogueScheduleAuto,
    FusionOp
  >::CollectiveOp;

using CollectiveMainloop = typename cutlass::gemm::collective::CollectiveBuilder<
    cutlass::arch::Sm100, cutlass::arch::OpClassTensorOp,
    Elem, cutlass::layout::RowMajor, 128 / cutlass::sizeof_bits<Elem>::value,
    Elem, cutlass::layout::ColumnMajor, 128 / cutlass::sizeof_bits<Elem>::value,
    Acc,
    TileShape, ClusterShape,
    cutlass::gemm::collective::StageCountAutoCarveout<
        static_cast<int>(sizeof(typename CollectiveEpilogue::SharedStorage))>,
    cutlass::gemm::collective::KernelScheduleAuto
  >::CollectiveOp;

using GemmKernel = cutlass::gemm::kernel::GemmUniversal<
    cute::Shape<int,int,int,int>, CollectiveMainloop, CollectiveEpilogue>;
using Gemm = cutlass::gemm::device::GemmUniversalAdapter<GemmKernel>;

auto* _anchor = &cutlass::device_kernel<GemmKernel>;


// ===== COMPILED SASS (sm_100a) =====

	.target	sm_100a

	.elftype	@"ET_EXEC"


//--------------------- .note.nv.tkinfo           --------------------------
	.section	.note.nv.tkinfo,"",@"SHT_NOTE"
	.sectionflags	@"SHF_NOTE_NV_TKINFO"
	.tkinfo
        /*0018*/ 	.word	0x00000002
        /*0030*/ 	.string	""
        /*0030*/ 	.string	"ptxas"
        /*0030*/ 	.string	"Cuda compilation tools, release 13.0, V13.0.88"
        /*0030*/ 	.string	"Build cuda_13.0.r13.0/compiler.36424714_0"
        /*0030*/ 	.string	"-arch sm_100a -m 64 "



//--------------------- .note.nv.cuinfo           --------------------------
	.section	.note.nv.cuinfo,"",@"SHT_NOTE"
	.sectionflags	@"SHF_NOTE_NV_CUINFO"
        /*0018*/ 	.short	0x0002
        /*001a*/ 	.short	0x0064
        /*001c*/ 	.short	0x0082
	.zero		2


//--------------------- .nv.info                  --------------------------
	.section	.nv.info,"",@"SHT_CUDA_INFO"
	.align	4


	//----- nvinfo : EIATTR_REGCOUNT
	.align		4
        /*0000*/ 	.byte	0x04, 0x2f
        /*0002*/ 	.short	(.L_19 - .L_18)
	.align		4
.L_18:
        /*0004*/ 	.word	index@(_ZN7cutlass13device_kernelINS_4gemm6kernel13GemmUniversalIN4cute5tupleIJiiiiEEENS1_10collective13CollectiveMmaINS1_35MainloopSm100TmaUmmaWarpSpecializedILi3ELi2ELi2ENS5_IJNS4_1CILi1EEESB_SB_EEEEENS5_IJNSA_ILi128EEENSA_ILi256EEENSA_ILi64EEEEEENS_10bfloat16_tENS5_IJlSB_lEEESI_SJ_NS4_8TiledMMAINS4_8MMA_AtomIJNS4_20SM100_MMA_F16BF16_SSISI_SI_fLi128ELi256ELNS4_4UMMA5MajorE0ELSO_0ELNSN_7ScaleInE0ELSP_0EEEEEENS4_6LayoutISC_NS5_IJNSA_ILi0EEEST_ST_EEEEENS5_IJNS4_10UnderscoreESW_SW_EEEEENS4_13SM90_TMA_LOADENS4_14ComposedLayoutINS4_7SwizzleILi3ELi4ELi3EEENS4_18smem_ptr_flag_bitsILi16EEENSS_INS5_IJNSA_ILi8EEESG_EEENS5_IJSG_SB_EEEEEEEvNS4_8identityESZ_S19_vS1A_EENS_8epilogue10collective18CollectiveEpilogueINS1C_23Sm100TmaWarpSpecializedILi4ELi2ELi64ELb1ELb0EEEJSH_NS5_IJNSS_ISE_SB_EENSS_ISG_SB_EEEEESI_SJ_SI_SJ_NS1C_6fusion15FusionCallbacksIS1G_NS1K_13LinCombEltActINS1C_6thread4ReLuESI_fSI_fLNS_15FloatRoundStyleE2EEESH_S1J_JEEENS4_5SM1004TMEM4LOAD26SM100_TMEM_LOAD_32dp32b64xESZ_S19_NS4_39AutoVectorizingCopyWithAssumedAlignmentILi128EEENS4_14SM90_TMA_STOREES19_S1X_S1X_EEEvvEEEEvNT_6ParamsE)
        /*0008*/ 	.word	0x000000bd


	//----- nvinfo : EIATTR_FRAME_SIZE
	.align		4
.L_19:
        /*000c*/ 	.byte	0x04, 0x11
        /*000e*/ 	.short	(.L_21 - .L_20)
	.align		4
.L_20:
        /*0010*/ 	.word	index@($__internal_2_$__cuda_sm10x_tcgen05_guardrail_trap_unallocated_columns_being_dealloced)
        /*0014*/ 	.word	0x00000000


	//----- nvinfo : EIATTR_FRAME_SIZE
	.align		4
.L_21:
        /*0018*/ 	.byte	0x04, 0x11
        /*001a*/ 	.short	(.L_23 - .L_22)
	.align		4
.L_22:
        /*001c*/ 	.word	index@($__internal_1_$__cuda_sm10x_tcgen05_guardrail_trap_phase_invalid_during_alloc)
        /*0020*/ 	.word	0x00000000


	//----- nvinfo : EIATTR_FRAME_SIZE
	.align		4
.L_23:
        /*0024*/ 	.byte	0x04, 0x11
        /*0026*/ 	.short	(.L_25 - .L_24)
	.align		4
.L_24:
        /*0028*/ 	.word	index@($__internal_0_$__cuda_sm10x_tcgen05_guardrail_trap_col_being_dealloced_not_returned_by_alloc)
        /*002c*/ 	.word	0x00000000


	//----- nvinfo : EIATTR_FRAME_SIZE
	.align		4
.L_25:
        /*0030*/ 	.byte	0x04, 0x11
        /*0032*/ 	.short	(.L_27 - .L_26)
	.align		4
.L_26:
        /*0034*/ 	.word	index@(_ZN7cutlass13device_kernelINS_4gemm6kernel13GemmUniversalIN4cute5tupleIJiiiiEEENS1_10collective13CollectiveMmaINS1_35MainloopSm100TmaUmmaWarpSpecializedILi3ELi2ELi2ENS5_IJNS4_1CILi1EEESB_SB_EEEEENS5_IJNSA_ILi128EEENSA_ILi256EEENSA_ILi64EEEEEENS_10bfloat16_tENS5_IJlSB_lEEESI_SJ_NS4_8TiledMMAINS4_8MMA_AtomIJNS4_20SM100_MMA_F16BF16_SSISI_SI_fLi128ELi256ELNS4_4UMMA5MajorE0ELSO_0ELNSN_7ScaleInE0ELSP_0EEEEEENS4_6LayoutISC_NS5_IJNSA_ILi0EEEST_ST_EEEEENS5_IJNS4_10UnderscoreESW_SW_EEEEENS4_13SM90_TMA_LOADENS4_14ComposedLayoutINS4_7SwizzleILi3ELi4ELi3EEENS4_18smem_ptr_flag_bitsILi16EEENSS_INS5_IJNSA_ILi8EEESG_EEENS5_IJSG_SB_EEEEEEEvNS4_8identityESZ_S19_vS1A_EENS_8epilogue10collective18CollectiveEpilogueINS1C_23Sm100TmaWarpSpecializedILi4ELi2ELi64ELb1ELb0EEEJSH_NS5_IJNSS_ISE_SB_EENSS_ISG_SB_EEEEESI_SJ_SI_SJ_NS1C_6fusion15FusionCallbacksIS1G_NS1K_13LinCombEltActINS1C_6thread4ReLuESI_fSI_fLNS_15FloatRoundStyleE2EEESH_S1J_JEEENS4_5SM1004TMEM4LOAD26SM100_TMEM_LOAD_32dp32b64xESZ_S19_NS4_39AutoVectorizingCopyWithAssumedAlignmentILi128EEENS4_14SM90_TMA_STOREES19_S1X_S1X_EEEvvEEEEvNT_6ParamsE)
        /*0038*/ 	.word	0x00000000


	//----- nvinfo : EIATTR_MIN_STACK_SIZE
	.align		4
.L_27:
        /*003c*/ 	.byte	0x04, 0x12
        /*003e*/ 	.short	(.L_29 - .L_28)
	.align		4
.L_28:
        /*0040*/ 	.word	index@(_ZN7cutlass13device_kernelINS_4gemm6kernel13GemmUniversalIN4cute5tupleIJiiiiEEENS1_10collective13CollectiveMmaINS1_35MainloopSm100TmaUmmaWarpSpecializedILi3ELi2ELi2ENS5_IJNS4_1CILi1EEESB_SB_EEEEENS5_IJNSA_ILi128EEENSA_ILi256EEENSA_ILi64EEEEEENS_10bfloat16_tENS5_IJlSB_lEEESI_SJ_NS4_8TiledMMAINS4_8MMA_AtomIJNS4_20SM100_MMA_F16BF16_SSISI_SI_fLi128ELi256ELNS4_4UMMA5MajorE0ELSO_0ELNSN_7ScaleInE0ELSP_0EEEEEENS4_6LayoutISC_NS5_IJNSA_ILi0EEEST_ST_EEEEENS5_IJNS4_10UnderscoreESW_SW_EEEEENS4_13SM90_TMA_LOADENS4_14ComposedLayoutINS4_7SwizzleILi3ELi4ELi3EEENS4_18smem_ptr_flag_bitsILi16EEENSS_INS5_IJNSA_ILi8EEESG_EEENS5_IJSG_SB_EEEEEEEvNS4_8identityESZ_S19_vS1A_EENS_8epilogue10collective18CollectiveEpilogueINS1C_23Sm100TmaWarpSpecializedILi4ELi2ELi64ELb1ELb0EEEJSH_NS5_IJNSS_ISE_SB_EENSS_ISG_SB_EEEEESI_SJ_SI_SJ_NS1C_6fusion15FusionCallbacksIS1G_NS1K_13LinCombEltActINS1C_6thread4ReLuESI_fSI_fLNS_15FloatRoundStyleE2EEESH_S1J_JEEENS4_5SM1004TMEM4LOAD26SM100_TMEM_LOAD_32dp32b64xESZ_S19_NS4_39AutoVectorizingCopyWithAssumedAlignmentILi128EEENS4_14SM90_TMA_STOREES19_S1X_S1X_EEEvvEEEEvNT_6ParamsE)
        /*0044*/ 	.word	0x00000000
.L_29:


//--------------------- .nv.compat                --------------------------
	.section	.nv.compat,"",@"SHT_CUDA_COMPAT_INFO"
	.align	4
        /*0000*/ 	.byte	0x02, 0x09, 0x01, 0x00, 0x02, 0x02, 0x02, 0x00, 0x02, 0x05, 0x05, 0x00, 0x03, 0x07, 0x01, 0x01
        /*0010*/ 	.byte	0x02, 0x03, 0x01, 0x00, 0x02, 0x06, 0x01, 0x00, 0x04, 0x0b, 0x08, 0x00, 0x09, 0x00, 0x00, 0x00
        /*0020*/ 	.byte	0x00, 0x00, 0x00, 0x00


//--------------------- .nv.info._ZN7cutlass13device_kernelINS_4gemm6kernel13GemmUniversalIN4cute5tupleIJiiiiEEENS1_10collective13CollectiveMmaINS1_35MainloopSm100TmaUmmaWarpSpecializedILi3ELi2ELi2ENS5_IJNS4_1CILi1EEESB_SB_EEEEENS5_IJNSA_ILi128EEENSA_ILi256EEENSA_ILi64EEEEEENS_10bfloat16_tENS5_IJlSB_lEEESI_SJ_NS4_8TiledMMAINS4_8MMA_AtomIJNS4_20SM100_MMA_F16BF16_SSISI_SI_fLi128ELi256ELNS4_4UMMA5MajorE0ELSO_0ELNSN_7ScaleInE0ELSP_0EEEEEENS4_6LayoutISC_NS5_IJNSA_ILi0EEEST_ST_EEEEENS5_IJNS4_10UnderscoreESW_SW_EEEEENS4_13SM90_TMA_LOADENS4_14ComposedLayoutINS4_7SwizzleILi3ELi4ELi3EEENS4_18smem_ptr_flag_bitsILi16EEENSS_INS5_IJNSA_ILi8EEESG_EEENS5_IJSG_SB_EEEEEEEvNS4_8identityESZ_S19_vS1A_EENS_8epilogue10collective18CollectiveEpilogueINS1C_23Sm100TmaWarpSpecializedILi4ELi2ELi64ELb1ELb0EEEJSH_NS5_IJNSS_ISE_SB_EENSS_ISG_SB_EEEEESI_SJ_SI_SJ_NS1C_6fusion15FusionCallbacksIS1G_NS1K_13LinCombEltActINS1C_6thread4ReLuESI_fSI_fLNS_15FloatRoundStyleE2EEESH_S1J_JEEENS4_5SM1004TMEM4LOAD26SM100_TMEM_LOAD_32dp32b64xESZ_S19_NS4_39AutoVectorizingCopyWithAssumedAlignmentILi128EEENS4_14SM90_TMA_STOREES19_S1X_S1X_EEEvvEEEEvNT_6ParamsE --------------------------
	.section	.nv.info._ZN7cutlass13device_kernelINS_4gemm6kernel13GemmUniversalIN4cute5tupleIJiiiiEEENS1_10collective13CollectiveMmaINS1_35MainloopSm100TmaUmmaWarpSpecializedILi3ELi2ELi2ENS5_IJNS4_1CILi1EEESB_SB_EEEEENS5_IJNSA_ILi128EEENSA_ILi256EEENSA_ILi64EEEEEENS_10bfloat16_tENS5_IJlSB_lEEESI_SJ_NS4_8TiledMMAINS4_8MMA_AtomIJNS4_20SM100_MMA_F16BF16_SSISI_SI_fLi128ELi256ELNS4_4UMMA5MajorE0ELSO_0ELNSN_7ScaleInE0ELSP_0EEEEEENS4_6LayoutISC_NS5_IJNSA_ILi0EEEST_ST_EEEEENS5_IJNS4_10UnderscoreESW_SW_EEEEENS4_13SM90_TMA_LOADENS4_14ComposedLayoutINS4_7SwizzleILi3ELi4ELi3EEENS4_18smem_ptr_flag_bitsILi16EEENSS_INS5_IJNSA_ILi8EEESG_EEENS5_IJSG_SB_EEEEEEEvNS4_8identityESZ_S19_vS1A_EENS_8epilogue10collective18CollectiveEpilogueINS1C_23Sm100TmaWarpSpecializedILi4ELi2ELi64ELb1ELb0EEEJSH_NS5_IJNSS_ISE_SB_EENSS_ISG_SB_EEEEESI_SJ_SI_SJ_NS1C_6fusion15FusionCallbacksIS1G_NS1K_13LinCombEltActINS1C_6thread4ReLuESI_fSI_fLNS_15FloatRoundStyleE2EEESH_S1J_JEEENS4_5SM1004TMEM4LOAD26SM100_TMEM_LOAD_32dp32b64xESZ_S19_NS4_39AutoVectorizingCopyWithAssumedAlignmentILi128EEENS4_14SM90_TMA_STOREES19_S1X_S1X_EEEvvEEEEvNT_6ParamsE,"",@"SHT_CUDA_INFO"
	.sectionflags	@""
	.align	4


	//----- nvinfo : EIATTR_CUDA_API_VERSION
	.align		4
        /*0000*/ 	.byte	0x04, 0x37
        /*0002*/ 	.short	(.L_31 - .L_30)
.L_30:
        /*0004*/ 	.word	0x00000082


	//----- nvinfo : EIATTR_KPARAM_INFO
	.align		4
.L_31:
        /*0008*/ 	.byte	0x04, 0x17
        /*000a*/ 	.short	(.L_33 - .L_32)
.L_32:
        /*000c*/ 	.word	0x00000000
        /*0010*/ 	.short	0x0000
        /*0012*/ 	.short	0x0000
        /*0014*/ 	.byte	0x00, 0xf0, 0x01, 0x20


	//----- nvinfo : EIATTR_AT_ENTRY_FRAGMENTS
	.align		4
.L_33:
        /*0018*/ 	.byte	0x04, 0x4f
        /*001a*/ 	.short	(.L_35 - .L_34)


	//   ....[0]....
.L_34:
        /*001c*/ 	.word	0x00000006


	//----- nvinfo : EIATTR_RESERVED_SMEM_USED
	.align		4
.L_35:
        /*0020*/ 	.byte	0x01, 0x41
	.zero		2


	//----- nvinfo : EIATTR_SPARSE_MMA_MASK
	.align		4
        /*0024*/ 	.byte	0x03, 0x50
        /*0026*/ 	.short	0x0000


	//----- nvinfo : EIATTR_TCGEN05_1CTA_USED
	.align		4
        /*0028*/ 	.byte	0x01, 0x51
	.zero		2


	//----- nvinfo : EIATTR_MAXREG_COUNT
	.align		4
        /*002c*/ 	.byte	0x03, 0x1b
        /*002e*/ 	.short	0x00ff


	//----- nvinfo : EIATTR_NUM_BARRIERS
	.align		4
        /*0030*/ 	.byte	0x02, 0x4c
        /*0032*/ 	.byte	0x07
	.zero		1


	//----- nvinfo : EIATTR_EXTERNS
	.align		4
        /*0034*/ 	.byte	0x04, 0x0f
        /*0036*/ 	.short	(.L_37 - .L_36)


	//   ....[0]....
	.align		4
.L_36:
        /*0038*/ 	.word	index@(__assertfail)


	//----- nvinfo : EIATTR_MERCURY_ISA_VERSION
	.align		4
.L_37:
        /*003c*/ 	.byte	0x03, 0x5f
        /*003e*/ 	.short	0x0101


	//----- nvinfo : EIATTR_INT_WARP_WIDE_INSTR_OFFSETS
	.align		4
        /*0040*/ 	.byte	0x04, 0x31
        /*0042*/ 	.short	(.L_39 - .L_38)


	//   ....[0]....
.L_38:
        /*0044*/ 	.word	0x00001d50


	//   ....[1]....
        /*0048*/ 	.word	0x000035f0


	//   ....[2]....
        /*004c*/ 	.word	0x00003610


	//   ....[3]....
        /*0050*/ 	.word	0x00003640


	//   ....[4]....
        /*0054*/ 	.word	0x00003f80


	//   ....[5]....
        /*0058*/ 	.word	0x00003ff0


	//   ....[6]....
        /*005c*/ 	.word	0x000040d0


	//   ....[7]....
        /*0060*/ 	.word	0x00004150


	//   ....[8]....
        /*0064*/ 	.word	0x00004260


	//   ....[9]....
        /*0068*/ 	.word	0x000042f0


	//   ....[10]....
        /*006c*/ 	.word	0x000044d0


	//   ....[11]....
        /*0070*/ 	.word	0x00004630


	//----- nvinfo : EIATTR_COOP_GROUP_MASK_REGIDS
	.align		4
.L_39:
        /*0074*/ 	.byte	0x04, 0x29
        /*0076*/ 	.short	(.L_41 - .L_40)


	//   ....[0]....
.L_40:
        /*0078*/ 	.word	0xffffffff


	//   ....[1]....
        /*007c*/ 	.word	0xffffffff


	//   ....[2]....
        /*0080*/ 	.word	0xffffffff


	//   ....[3]....
        /*0084*/ 	.word	0xffffffff


	//   ....[4]....
        /*0088*/ 	.word	0xffffffff


	//   ....[5]....
        /*008c*/ 	.word	0xffffffff


	//   ....[6]....
        /*0090*/ 	.word	0xffffffff


	//   ....[7]....
        /*0094*/ 	.word	0xffffffff


	//   ....[8]....
        /*0098*/ 	.word	0xffffffff


	//   ....[9]....
        /*009c*/ 	.word	0xffffffff


	//   ....[10]....
        /*00a0*/ 	.word	0xffffffff


	//   ....[11]....
        /*00a4*/ 	.word	0xffffffff


	//   ....[12]....
        /*00a8*/ 	.word	0xffffffff


	//----- nvinfo : EIATTR_COOP_GROUP_INSTR_OFFSETS
	.align		4
.L_41:
        /*00ac*/ 	.byte	0x04, 0x28
        /*00ae*/ 	.short	(.L_43 - .L_42)


	//   ....[0]....
.L_42:
        /*00b0*/ 	.word	0x00000090


	//   ....[1]....
        /*00b4*/ 	.word	0x000004a0


	//   ....[2]....
        /*00b8*/ 	.word	0x000005f0


	//   ....[3]....
        /*00bc*/ 	.word	0x00000790


	//   ....[4]....
        /*00c0*/ 	.word	0x00000890


	//   ....[5]....
        /*00c4*/ 	.word	0x00000a00


	//   ....[6]....
        /*00c8*/ 	.word	0x00000b60


	//   ....[7]....
        /*00cc*/ 	.word	0x00001c30


	//   ....[8]....
        /*00d0*/ 	.word	0x00002980


	//   ....[9]....
        /*00d4*/ 	.word	0x00002b90


	//   ....[10]....
        /*00d8*/ 	.word	0x00002bc0


	//   ....[11]....
        /*00dc*/ 	.word	0x000034d0


	//   ....[12]....
        /*00e0*/ 	.word	0x00003700


	//----- nvinfo : EIATTR_VRC_CTA_INIT_COUNT
	.align		4
.L_43:
        /*00e4*/ 	.byte	0x02, 0x4a
        /*00e6*/ 	.byte	0x80
	.zero		1


	//----- nvinfo : EIATTR_SYSCALL_OFFSETS
	.align		4
        /*00e8*/ 	.byte	0x04, 0x46
        /*00ea*/ 	.short	(.L_45 - .L_44)


	//   ....[0]....
.L_44:
        /*00ec*/ 	.word	0x000050f0


	//   ....[1]....
        /*00f0*/ 	.word	0x000051e0


	//   ....[2]....
        /*00f4*/ 	.word	0x00005bb0


	//   ....[3]....
        /*00f8*/ 	.word	0x00007000


	//   ....[4]....
        /*00fc*/ 	.word	0x00008420


	//   ....[5]....
        /*0100*/ 	.word	0x00009830


	//----- nvinfo : EIATTR_MBARRIER_INSTR_OFFSETS
	.align		4
.L_45:
        /*0104*/ 	.byte	0x04, 0x39
        /*0106*/ 	.short	(.L_47 - .L_46)


	//   ....[0]....
.L_46:
        /*0108*/ 	.word	0x00000580
        /*010c*/ 	.word	0x000000ff
        /*0110*/ 	.word	0x00000000
        /*0114*/ 	.short	0x0100
        /*0116*/ 	.byte	0x05
	.zero		1


	//   ....[1]....
        /*0118*/ 	.word	0x00000590
        /*011c*/ 	.word	0x000000ff
        /*0120*/ 	.word	0x00000018
        /*0124*/ 	.short	0x0100
        /*0126*/ 	.byte	0x05
	.zero		1


	//   ....[2]....
        /*0128*/ 	.word	0x000005a0
        /*012c*/ 	.word	0x000000ff
        /*0130*/ 	.word	0x00000008
        /*0134*/ 	.short	0x0100
        /*0136*/ 	.byte	0x05
	.zero		1


	//   ....[3]....
        /*0138*/ 	.word	0x000005b0
        /*013c*/ 	.word	0x000000ff
        /*0140*/ 	.word	0x00000020
        /*0144*/ 	.short	0x0100
        /*0146*/ 	.byte	0x05
	.zero		1


	//   ....[4]....
        /*0148*/ 	.word	0x000005c0
        /*014c*/ 	.word	0x000000ff
        /*0150*/ 	.word	0x00000010
        /*0154*/ 	.short	0x0100
        /*0156*/ 	.byte	0x05
	.zero		1


	//   ....[5]....
        /*0158*/ 	.word	0x000005d0
        /*015c*/ 	.word	0x000000ff
        /*0160*/ 	.word	0x00000028
        /*0164*/ 	.short	0x0100
        /*0166*/ 	.byte	0x05
	.zero		1


	//   ....[6]....
        /*0168*/ 	.word	0x00000700
        /*016c*/ 	.word	0x000000ff
        /*0170*/ 	.word	0x00000030
        /*0174*/ 	.short	0x0100
        /*0176*/ 	.byte	0x07
	.zero		1


	//   ....[7]....
        /*0178*/ 	.word	0x00000710
        /*017c*/ 	.word	0x000000ff
        /*0180*/ 	.word	0x00000050
        /*0184*/ 	.short	0x0100
        /*0186*/ 	.byte	0x07
	.zero		1


	//   ....[8]....
        /*0188*/ 	.word	0x00000720
        /*018c*/ 	.word	0x000000ff
        /*0190*/ 	.word	0x00000038
        /*0194*/ 	.short	0x0100
        /*0196*/ 	.byte	0x07
	.zero		1


	//   ....[9]....
        /*0198*/ 	.word	0x00000730
        /*019c*/ 	.word	0x000000ff
        /*01a0*/ 	.word	0x00000058
        /*01a4*/ 	.short	0x0100
        /*01a6*/ 	.byte	0x07
	.zero		1


	//   ....[10]....
        /*01a8*/ 	.word	0x00000740
        /*01ac*/ 	.word	0x000000ff
        /*01b0*/ 	.word	0x00000040
        /*01b4*/ 	.short	0x0100
        /*01b6*/ 	.byte	0x07
	.zero		1


	//   ....[11]....
        /*01b8*/ 	.word	0x00000750
        /*01bc*/ 	.word	0x000000ff
        /*01c0*/ 	.word	0x00000060
        /*01c4*/ 	.short	0x0100
        /*01c6*/ 	.byte	0x07
	.zero		1


	//   ....[12]....
        /*01c8*/ 	.word	0x00000760
        /*01cc*/ 	.word	0x000000ff
        /*01d0*/ 	.word	0x00000048
        /*01d4*/ 	.short	0x0100
        /*01d6*/ 	.byte	0x07
	.zero		1


	//   ....[13]....
        /*01d8*/ 	.word	0x00000770
        /*01dc*/ 	.word	0x000000ff
        /*01e0*/ 	.word	0x00000068
        /*01e4*/ 	.short	0x0100
        /*01e6*/ 	.byte	0x07
	.zero		1


	//   ....[14]....
        /*01e8*/ 	.word	0x00000860
        /*01ec*/ 	.word	0x000000ff
        /*01f0*/ 	.word	0x00000070
        /*01f4*/ 	.short	0x0100
        /*01f6*/ 	.byte	0x05
	.zero		1


	//   ....[15]....
        /*01f8*/ 	.word	0x00000870
        /*01fc*/ 	.word	0x000000ff
        /*0200*/ 	.word	0x00000078
        /*0204*/ 	.short	0x0100
        /*0206*/ 	.byte	0x05
	.zero		1


	//   ....[16]....
        /*0208*/ 	.word	0x000009b0
        /*020c*/ 	.word	0x000000ff
        /*0210*/ 	.word	0x00000080
        /*0214*/ 	.short	0x0100
        /*0216*/ 	.byte	0x05
	.zero		1


	//   ....[17]....
        /*0218*/ 	.word	0x000009c0
        /*021c*/ 	.word	0x000000ff
        /*0220*/ 	.word	0x00000090
        /*0224*/ 	.short	0x0100
        /*0226*/ 	.byte	0x05
	.zero		1


	//   ....[18]....
        /*0228*/ 	.word	0x000009d0
        /*022c*/ 	.word	0x000000ff
        /*0230*/ 	.word	0x00000088
        /*0234*/ 	.short	0x0100
        /*0236*/ 	.byte	0x05
	.zero		1


	//   ....[19]....
        /*0238*/ 	.word	0x000009e0
        /*023c*/ 	.word	0x000000ff
        /*0240*/ 	.word	0x00000098
        /*0244*/ 	.short	0x0100
        /*0246*/ 	.byte	0x05
	.zero		1


	//   ....[20]....
        /*0248*/ 	.word	0x00000b10
        /*024c*/ 	.word	0x000000ff
        /*0250*/ 	.word	0x000000a0
        /*0254*/ 	.short	0x0100
        /*0256*/ 	.byte	0x07
	.zero		1


	//   ....[21]....
        /*0258*/ 	.word	0x00000b20
        /*025c*/ 	.word	0x000000ff
        /*0260*/ 	.word	0x000000b0
        /*0264*/ 	.short	0x0100
        /*0266*/ 	.byte	0x07
	.zero		1


	//   ....[22]....
        /*0268*/ 	.word	0x00000b30
        /*026c*/ 	.word	0x000000ff
        /*0270*/ 	.word	0x000000a8
        /*0274*/ 	.short	0x0100
        /*0276*/ 	.byte	0x07
	.zero		1


	//   ....[23]....
        /*0278*/ 	.word	0x00000b40
        /*027c*/ 	.word	0x000000ff
        /*0280*/ 	.word	0x000000b8
        /*0284*/ 	.short	0x0100
        /*0286*/ 	.byte	0x07
	.zero		1


	//   ....[24]....
        /*0288*/ 	.word	0x00000c30
        /*028c*/ 	.word	0x000000ff
        /*0290*/ 	.word	0x000000c0
        /*0294*/ 	.short	0x0100
        /*0296*/ 	.byte	0x05
	.zero		1


	//   ....[25]....
        /*0298*/ 	.word	0x00000c40
        /*029c*/ 	.word	0x000000ff
        /*02a0*/ 	.word	0x000000d0
        /*02a4*/ 	.short	0x0100
        /*02a6*/ 	.byte	0x05
	.zero		1


	//   ....[26]....
        /*02a8*/ 	.word	0x00000c50
        /*02ac*/ 	.word	0x000000ff
        /*02b0*/ 	.word	0x000000c8
        /*02b4*/ 	.short	0x0100
        /*02b6*/ 	.byte	0x05
	.zero		1


	//   ....[27]....
        /*02b8*/ 	.word	0x00000c60
        /*02bc*/ 	.word	0x000000ff
        /*02c0*/ 	.word	0x000000d8
        /*02c4*/ 	.short	0x0100
        /*02c6*/ 	.byte	0x05
	.zero		1


	//   ....[28]....
        /*02c8*/ 	.word	0x00001520
        /*02cc*/ 	.word	0x00000003
        /*02d0*/ 	.word	0x000000d0
        /*02d4*/ 	.short	0x010a
        /*02d6*/ 	.byte	0xff
	.zero		1


	//   ....[29]....
        /*02d8*/ 	.word	0x00001550
        /*02dc*/ 	.word	0x00000003
        /*02e0*/ 	.word	0x000000c0
        /*02e4*/ 	.short	0x0101
        /*02e6*/ 	.byte	0xff
	.zero		1


	//   ....[30]....
        /*02e8*/ 	.word	0x00001620
        /*02ec*/ 	.word	0x000000ff
        /*02f0*/ 	.word	0x00000018
        /*02f4*/ 	.short	0x010a
        /*02f6*/ 	.byte	0x08
	.zero		1


	//   ....[31]....
        /*02f8*/ 	.word	0x000016c0
        /*02fc*/ 	.word	0x000000ff
        /*0300*/ 	.word	0x00000018
        /*0304*/ 	.short	0x010a
        /*0306*/ 	.byte	0x21
	.zero		1


	//   ....[32]....
        /*0308*/ 	.word	0x00001810
        /*030c*/ 	.word	0x000000ff
        /*0310*/ 	.word	0x00000018
        /*0314*/ 	.short	0x010a
        /*0316*/ 	.byte	0x08
	.zero		1


	//   ....[33]....
        /*0318*/ 	.word	0x00001940
        /*031c*/ 	.word	0x000000ff
        /*0320*/ 	.word	0x00000078
        /*0324*/ 	.short	0x0101
        /*0326*/ 	.byte	0x04
	.zero		1


	//   ....[34]....
        /*0328*/ 	.word	0x00001950
        /*032c*/ 	.word	0x000000ff
        /*0330*/ 	.word	0x00000018
        /*0334*/ 	.short	0x010a
        /*0336*/ 	.byte	0x08
	.zero		1


	//   ....[35]....
        /*0338*/ 	.word	0x000019d0
        /*033c*/ 	.word	0x000000ff
        /*0340*/ 	.word	0x00000018
        /*0344*/ 	.short	0x010a
        /*0346*/ 	.byte	0x11
	.zero		1


	//   ....[36]....
        /*0348*/ 	.word	0x00001b20
        /*034c*/ 	.word	0x000000ff
        /*0350*/ 	.word	0x00000018
        /*0354*/ 	.short	0x010a
        /*0356*/ 	.byte	0x08
	.zero		1


	//   ....[37]....
        /*0358*/ 	.word	0x00001c60
        /*035c*/ 	.word	0x00000002
        /*0360*/ 	.word	0x00000080
        /*0364*/ 	.short	0x010a
        /*0366*/ 	.byte	0xff
	.zero		1


	//   ....[38]....
        /*0368*/ 	.word	0x00001d20
        /*036c*/ 	.word	0x00000002
        /*0370*/ 	.word	0x00000000
        /*0374*/ 	.short	0x0101
        /*0376*/ 	.byte	0xff
	.zero		1


	//   ....[39]....
        /*0378*/ 	.word	0x00002280
        /*037c*/ 	.word	0x000000ff
        /*0380*/ 	.word	0x00000000
        /*0384*/ 	.short	0x010a
        /*0386*/ 	.byte	0x05
	.zero		1


	//   ....[40]....
        /*0388*/ 	.word	0x00002310
        /*038c*/ 	.word	0x000000ff
        /*0390*/ 	.word	0x00000000
        /*0394*/ 	.short	0x010a
        /*0396*/ 	.byte	0x05
	.zero		1


	//   ....[41]....
        /*0398*/ 	.word	0x000023b0
        /*039c*/ 	.word	0x00000000
        /*03a0*/ 	.word	0x00000000
        /*03a4*/ 	.short	0x010a
        /*03a6*/ 	.byte	0xff
	.zero		1


	//   ....[42]....
        /*03a8*/ 	.word	0x000024d0
        /*03ac*/ 	.word	0x00000000
        /*03b0*/ 	.word	0x000000c0
        /*03b4*/ 	.short	0x010a
        /*03b6*/ 	.byte	0xff
	.zero		1


	//   ....[43]....
        /*03b8*/ 	.word	0x00002530
        /*03bc*/ 	.word	0x00000004
        /*03c0*/ 	.word	0x00000000
        /*03c4*/ 	.short	0x0101
        /*03c6*/ 	.byte	0xff
	.zero		1


	//   ....[44]....
        /*03c8*/ 	.word	0x00002550
        /*03cc*/ 	.word	0x000000ff
        /*03d0*/ 	.word	0x00000090
        /*03d4*/ 	.short	0x010a
        /*03d6*/ 	.byte	0x05
	.zero		1


	//   ....[45]....
        /*03d8*/ 	.word	0x00002670
        /*03dc*/ 	.word	0x00000000
        /*03e0*/ 	.word	0x00000080
        /*03e4*/ 	.short	0x010a
        /*03e6*/ 	.byte	0xff
	.zero		1


	//   ....[46]....
        /*03e8*/ 	.word	0x00002780
        /*03ec*/ 	.word	0x00000000
        /*03f0*/ 	.word	0x00000000
        /*03f4*/ 	.short	0x0101
        /*03f6*/ 	.byte	0xff
	.zero		1


	//   ....[47]....
        /*03f8*/ 	.word	0x00002810
        /*03fc*/ 	.word	0x000000ff
        /*0400*/ 	.word	0x00000090
        /*0404*/ 	.short	0x0106
        /*0406*/ 	.byte	0x05
	.zero		1


	//   ....[48]....
        /*0408*/ 	.word	0x00002830
        /*040c*/ 	.word	0x000000ff
        /*0410*/ 	.word	0x00000090
        /*0414*/ 	.short	0x010a
        /*0416*/ 	.byte	0x05
	.zero		1


	//   ....[49]....
        /*0418*/ 	.word	0x000028c0
        /*041c*/ 	.word	0x000000ff
        /*0420*/ 	.word	0x00000090
        /*0424*/ 	.short	0x0106
        /*0426*/ 	.byte	0x04
	.zero		1


	//   ....[50]....
        /*0428*/ 	.word	0x00002900
        /*042c*/ 	.word	0x00000000
        /*0430*/ 	.word	0x00000090
        /*0434*/ 	.short	0x010a
        /*0436*/ 	.byte	0xff
	.zero		1


	//   ....[51]....
        /*0438*/ 	.word	0x00002e40
        /*043c*/ 	.word	0x00000000
        /*0440*/ 	.word	0x00000080
        /*0444*/ 	.short	0x010a
        /*0446*/ 	.byte	0xff
	.zero		1


	//   ....[52]....
        /*0448*/ 	.word	0x00002f50
        /*044c*/ 	.word	0x00000003
        /*0450*/ 	.word	0x00000000
        /*0454*/ 	.short	0x0101
        /*0456*/ 	.byte	0xff
	.zero		1


	//   ....[53]....
        /*0458*/ 	.word	0x00002f60
        /*045c*/ 	.word	0x000000ff
        /*0460*/ 	.word	0x00000000
        /*0464*/ 	.short	0x010a
        /*0466*/ 	.byte	0x06
	.zero		1


	//   ....[54]....
        /*0468*/ 	.word	0x00002f80
        /*046c*/ 	.word	0x000000ff
        /*0470*/ 	.word	0x000000b0
        /*0474*/ 	.short	0x010a
        /*0476*/ 	.byte	0x07
	.zero		1


	//   ....[55]....
        /*0478*/ 	.word	0x00003050
        /*047c*/ 	.word	0x000000ff
        /*0480*/ 	.word	0x00000000
        /*0484*/ 	.short	0x010a
        /*0486*/ 	.byte	0x06
	.zero		1


	//   ....[56]....
        /*0488*/ 	.word	0x00003180
        /*048c*/ 	.word	0x000000ff
        /*0490*/ 	.word	0x00000000
        /*0494*/ 	.short	0x010a
        /*0496*/ 	.byte	0x1a
	.zero		1


	//   ....[57]....
        /*0498*/ 	.word	0x00003420
        /*049c*/ 	.word	0x000000ff
        /*04a0*/ 	.word	0x00000000
        /*04a4*/ 	.short	0x010a
        /*04a6*/ 	.byte	0x06
	.zero		1


	//   ....[58]....
        /*04a8*/ 	.word	0x000034b0
        /*04ac*/ 	.word	0x000000ff
        /*04b0*/ 	.word	0x00000000
        /*04b4*/ 	.short	0x010a
        /*04b6*/ 	.byte	0x07
	.zero		1


	//   ....[59]....
        /*04b8*/ 	.word	0x00003930
        /*04bc*/ 	.word	0x00000000
        /*04c0*/ 	.word	0x00000080
        /*04c4*/ 	.short	0x010a
        /*04c6*/ 	.byte	0xff
	.zero		1


	//   ....[60]....
        /*04c8*/ 	.word	0x000039f0
        /*04cc*/ 	.word	0x00000000
        /*04d0*/ 	.word	0x00000000
        /*04d4*/ 	.short	0x0101
        /*04d6*/ 	.byte	0xff
	.zero		1


	//   ....[61]....
        /*04d8*/ 	.word	0x00003d10
        /*04dc*/ 	.word	0x000000ff
        /*04e0*/ 	.word	0x00000078
        /*04e4*/ 	.short	0x010a
        /*04e6*/ 	.byte	0x07
	.zero		1


	//   ....[62]....
        /*04e8*/ 	.word	0x00003f00
        /*04ec*/ 	.word	0x000000ff
        /*04f0*/ 	.word	0x00000050
        /*04f4*/ 	.short	0x010a
        /*04f6*/ 	.byte	0x07
	.zero		1


	//   ....[63]....
        /*04f8*/ 	.word	0x00004070
        /*04fc*/ 	.word	0x000000ff
        /*0500*/ 	.word	0x00000030
        /*0504*/ 	.short	0x010b
        /*0506*/ 	.byte	0x07
	.zero		1


	//   ....[64]....
        /*0508*/ 	.word	0x00004080
        /*050c*/ 	.word	0x000000ff
        /*0510*/ 	.word	0x00000000
        /*0514*/ 	.short	0x0101
        /*0516*/ 	.byte	0x08
	.zero		1


	//   ....[65]....
        /*0518*/ 	.word	0x000040a0
        /*051c*/ 	.word	0x000000ff
        /*0520*/ 	.word	0x00000058
        /*0524*/ 	.short	0x010a
        /*0526*/ 	.byte	0x07
	.zero		1


	//   ....[66]....
        /*0528*/ 	.word	0x00004200
        /*052c*/ 	.word	0x000000ff
        /*0530*/ 	.word	0x00000038
        /*0534*/ 	.short	0x010b
        /*0536*/ 	.byte	0x07
	.zero		1


	//   ....[67]....
        /*0538*/ 	.word	0x00004210
        /*053c*/ 	.word	0x000000ff
        /*0540*/ 	.word	0x00000000
        /*0544*/ 	.short	0x0101
        /*0546*/ 	.byte	0x08
	.zero		1


	//   ....[68]....
        /*0548*/ 	.word	0x00004220
        /*054c*/ 	.word	0x000000ff
        /*0550*/ 	.word	0x00000060
        /*0554*/ 	.short	0x010a
        /*0556*/ 	.byte	0x07
	.zero		1


	//   ....[69]....
        /*0558*/ 	.word	0x000043c0
        /*055c*/ 	.word	0x000000ff
        /*0560*/ 	.word	0x00000040
        /*0564*/ 	.short	0x010b
        /*0566*/ 	.byte	0x07
	.zero		1


	//   ....[70]....
        /*0568*/ 	.word	0x00004430
        /*056c*/ 	.word	0x000000ff
        /*0570*/ 	.word	0x00000000
        /*0574*/ 	.short	0x0101
        /*0576*/ 	.byte	0x08
	.zero		1


	//   ....[71]....
        /*0578*/ 	.word	0x00004460
        /*057c*/ 	.word	0x000000ff
        /*0580*/ 	.word	0x00000068
        /*0584*/ 	.short	0x010a
        /*0586*/ 	.byte	0x07
	.zero		1


	//   ....[72]....
        /*0588*/ 	.word	0x00004670
        /*058c*/ 	.word	0x000000ff
        /*0590*/ 	.word	0x00000048
        /*0594*/ 	.short	0x010b
        /*0596*/ 	.byte	0x07
	.zero		1


	//   ....[73]....
        /*0598*/ 	.word	0x00004690
        /*059c*/ 	.word	0x000000ff
        /*05a0*/ 	.word	0x00000000
        /*05a4*/ 	.short	0x0101
        /*05a6*/ 	.byte	0x0d
	.zero		1


	//   ....[74]....
        /*05a8*/ 	.word	0x000046c0
        /*05ac*/ 	.word	0x000000ff
        /*05b0*/ 	.word	0x00000050
        /*05b4*/ 	.short	0x010a
        /*05b6*/ 	.byte	0x07
	.zero		1


	//   ....[75]....
        /*05b8*/ 	.word	0x000046e0
        /*05bc*/ 	.word	0x000000ff
        /*05c0*/ 	.word	0x00000058
        /*05c4*/ 	.short	0x010a
        /*05c6*/ 	.byte	0x07
	.zero		1


	//   ....[76]....
        /*05c8*/ 	.word	0x00004700
        /*05cc*/ 	.word	0x000000ff
        /*05d0*/ 	.word	0x00000060
        /*05d4*/ 	.short	0x010a
        /*05d6*/ 	.byte	0x07
	.zero		1


	//   ....[77]....
        /*05d8*/ 	.word	0x00004740
        /*05dc*/ 	.word	0x00000000
        /*05e0*/ 	.word	0x00000068
        /*05e4*/ 	.short	0x010a
        /*05e6*/ 	.byte	0xff
	.zero		1


	//   ....[78]....
        /*05e8*/ 	.word	0x00004ab0
        /*05ec*/ 	.word	0x00000000
        /*05f0*/ 	.word	0x00000080
        /*05f4*/ 	.short	0x010a
        /*05f6*/ 	.byte	0xff
	.zero		1


	//   ....[79]....
        /*05f8*/ 	.word	0x00004bc0
        /*05fc*/ 	.word	0x00000000
        /*0600*/ 	.word	0x00000000
        /*0604*/ 	.short	0x0101
        /*0606*/ 	.byte	0xff
	.zero		1


	//   ....[80]....
        /*0608*/ 	.word	0x00005530
        /*060c*/ 	.word	0x000000ff
        /*0610*/ 	.word	0x00000030
        /*0614*/ 	.short	0x010a
        /*0616*/ 	.byte	0x2e
	.zero		1


	//   ....[81]....
        /*0618*/ 	.word	0x00005630
        /*061c*/ 	.word	0x00000057
        /*0620*/ 	.word	0x000000a0
        /*0624*/ 	.short	0x010a
        /*0626*/ 	.byte	0xff
	.zero		1


	//   ....[82]....
        /*0628*/ 	.word	0x00005960
        /*062c*/ 	.word	0x000000ff
        /*0630*/ 	.word	0x00000030
        /*0634*/ 	.short	0x010a
        /*0636*/ 	.byte	0x2e
	.zero		1


	//   ....[83]....
        /*0638*/ 	.word	0x00005a90
        /*063c*/ 	.word	0x00000057
        /*0640*/ 	.word	0x000000a0
        /*0644*/ 	.short	0x010a
        /*0646*/ 	.byte	0xff
	.zero		1


	//   ....[84]....
        /*0648*/ 	.word	0x00006ca0
        /*064c*/ 	.word	0x00000000
        /*0650*/ 	.word	0x00000000
        /*0654*/ 	.short	0x0101
        /*0656*/ 	.byte	0xff
	.zero		1


	//   ....[85]....
        /*0658*/ 	.word	0x00006cb0
        /*065c*/ 	.word	0x00000003
        /*0660*/ 	.word	0x00000030
        /*0664*/ 	.short	0x010a
        /*0666*/ 	.byte	0xff
	.zero		1


	//   ....[86]....
        /*0668*/ 	.word	0x00006d90
        /*066c*/ 	.word	0x00000003
        /*0670*/ 	.word	0x00000030
        /*0674*/ 	.short	0x010a
        /*0676*/ 	.byte	0xff
	.zero		1


	//   ....[87]....
        /*0678*/ 	.word	0x000080c0
        /*067c*/ 	.word	0x00000055
        /*0680*/ 	.word	0x00000000
        /*0684*/ 	.short	0x0101
        /*0686*/ 	.byte	0xff
	.zero		1


	//   ....[88]....
        /*0688*/ 	.word	0x000080e0
        /*068c*/ 	.word	0x00000000
        /*0690*/ 	.word	0x00000030
        /*0694*/ 	.short	0x010a
        /*0696*/ 	.byte	0xff
	.zero		1


	//   ....[89]....
        /*0698*/ 	.word	0x000081b0
        /*069c*/ 	.word	0x00000000
        /*06a0*/ 	.word	0x00000030
        /*06a4*/ 	.short	0x010a
        /*06a6*/ 	.byte	0xff
	.zero		1


	//   ....[90]....
        /*06a8*/ 	.word	0x000094e0
        /*06ac*/ 	.word	0x00000054
        /*06b0*/ 	.word	0x00000000
        /*06b4*/ 	.short	0x0101
        /*06b6*/ 	.byte	0xff
	.zero		1


	//   ....[91]....
        /*06b8*/ 	.word	0x00009500
        /*06bc*/ 	.word	0x00000003
        /*06c0*/ 	.word	0x00000030
        /*06c4*/ 	.short	0x010a
        /*06c6*/ 	.byte	0xff
	.zero		1


	//   ....[92]....
        /*06c8*/ 	.word	0x000095d0
        /*06cc*/ 	.word	0x00000003
        /*06d0*/ 	.word	0x00000030
        /*06d4*/ 	.short	0x010a
        /*06d6*/ 	.byte	0xff
	.zero		1


	//   ....[93]....
        /*06d8*/ 	.word	0x000099b0
        /*06dc*/ 	.word	0x000000ff
        /*06e0*/ 	.word	0x00000000
        /*06e4*/ 	.short	0x0101
        /*06e6*/ 	.byte	0x05
	.zero		1


	//   ....[94]....
        /*06e8*/ 	.word	0x0000a950
        /*06ec*/ 	.word	0x00000000
        /*06f0*/ 	.word	0x00000000
        /*06f4*/ 	.short	0x0101
        /*06f6*/ 	.byte	0xff
	.zero		1


	//   ....[95]....
        /*06f8*/ 	.word	0x0000abc0
        /*06fc*/ 	.word	0x000000ff
        /*0700*/ 	.word	0x00000000
        /*0704*/ 	.short	0x0101
        /*0706*/ 	.byte	0x04
	.zero		1


	//   ....[96]....
        /*0708*/ 	.word	0x0000abe0
        /*070c*/ 	.word	0x00000003
        /*0710*/ 	.word	0x000000d0
        /*0714*/ 	.short	0x010a
        /*0716*/ 	.byte	0xff
	.zero		1


	//   ....[97]....
        /*0718*/ 	.word	0x0000ac40
        /*071c*/ 	.word	0x00000002
        /*0720*/ 	.word	0x00000018
        /*0724*/ 	.short	0x010a
        /*0726*/ 	.byte	0xff
	.zero		1


	//   ....[98]....
        /*0728*/ 	.word	0x0000aca0
        /*072c*/ 	.word	0x00000002
        /*0730*/ 	.word	0x00000018
        /*0734*/ 	.short	0x010a
        /*0736*/ 	.byte	0xff
	.zero		1


	//   ....[99]....
        /*0738*/ 	.word	0x0000acf0
        /*073c*/ 	.word	0x00000002
        /*0740*/ 	.word	0x00000080
        /*0744*/ 	.short	0x010a
        /*0746*/ 	.byte	0xff
	.zero		1


	//   ....[100]....
        /*0748*/ 	.word	0x0000ad50
        /*074c*/ 	.word	0x00000000
        /*0750*/ 	.word	0x00000000
        /*0754*/ 	.short	0x010a
        /*0756*/ 	.byte	0xff
	.zero		1


	//   ....[101]....
        /*0758*/ 	.word	0x0000adb0
        /*075c*/ 	.word	0x00000000
        /*0760*/ 	.word	0x00000000
        /*0764*/ 	.short	0x010a
        /*0766*/ 	.byte	0xff
	.zero		1


	//   ....[102]....
        /*0768*/ 	.word	0x0000ae00
        /*076c*/ 	.word	0x00000000
        /*0770*/ 	.word	0x000000c0
        /*0774*/ 	.short	0x010a
        /*0776*/ 	.byte	0xff
	.zero		1


	//   ....[103]....
        /*0778*/ 	.word	0x0000ae60
        /*077c*/ 	.word	0x00000000
        /*0780*/ 	.word	0x00000090
        /*0784*/ 	.short	0x010a
        /*0786*/ 	.byte	0xff
	.zero		1


	//   ....[104]....
        /*0788*/ 	.word	0x0000aeb0
        /*078c*/ 	.word	0x00000000
        /*0790*/ 	.word	0x00000080
        /*0794*/ 	.short	0x010a
        /*0796*/ 	.byte	0xff
	.zero		1


	//   ....[105]....
        /*0798*/ 	.word	0x0000af10
        /*079c*/ 	.word	0x00000000
        /*07a0*/ 	.word	0x00000090
        /*07a4*/ 	.short	0x010a
        /*07a6*/ 	.byte	0xff
	.zero		1


	//   ....[106]....
        /*07a8*/ 	.word	0x0000af60
        /*07ac*/ 	.word	0x00000000
        /*07b0*/ 	.word	0x00000080
        /*07b4*/ 	.short	0x010a
        /*07b6*/ 	.byte	0xff
	.zero		1


	//   ....[107]....
        /*07b8*/ 	.word	0x0000afc0
        /*07bc*/ 	.word	0x00000003
        /*07c0*/ 	.word	0x000000b0
        /*07c4*/ 	.short	0x010a
        /*07c6*/ 	.byte	0xff
	.zero		1


	//   ....[108]....
        /*07c8*/ 	.word	0x0000b020
        /*07cc*/ 	.word	0x00000000
        /*07d0*/ 	.word	0x00000000
        /*07d4*/ 	.short	0x010a
        /*07d6*/ 	.byte	0xff
	.zero		1


	//   ....[109]....
        /*07d8*/ 	.word	0x0000b080
        /*07dc*/ 	.word	0x00000000
        /*07e0*/ 	.word	0x00000000
        /*07e4*/ 	.short	0x010a
        /*07e6*/ 	.byte	0xff
	.zero		1


	//   ....[110]....
        /*07e8*/ 	.word	0x0000b0e0
        /*07ec*/ 	.word	0x00000000
        /*07f0*/ 	.word	0x00000000
        /*07f4*/ 	.short	0x010a
        /*07f6*/ 	.byte	0xff
	.zero		1


	//   ....[111]....
        /*07f8*/ 	.word	0x0000b130
        /*07fc*/ 	.word	0x00000000
        /*0800*/ 	.word	0x00000080
        /*0804*/ 	.short	0x010a
        /*0806*/ 	.byte	0xff
	.zero		1


	//   ....[112]....
        /*0808*/ 	.word	0x0000b190
        /*080c*/ 	.word	0x00000000
        /*0810*/ 	.word	0x00000078
        /*0814*/ 	.short	0x010a
        /*0816*/ 	.byte	0xff
	.zero		1


	//   ....[113]....
        /*0818*/ 	.word	0x0000b1f0
        /*081c*/ 	.word	0x00000003
        /*0820*/ 	.word	0x00000050
        /*0824*/ 	.short	0x010a
        /*0826*/ 	.byte	0xff
	.zero		1


	//   ....[114]....
        /*0828*/ 	.word	0x0000b250
        /*082c*/ 	.word	0x00000003
        /*0830*/ 	.word	0x00000058
        /*0834*/ 	.short	0x010a
        /*0836*/ 	.byte	0xff
	.zero		1


	//   ....[115]....
        /*0838*/ 	.word	0x0000b2b0
        /*083c*/ 	.word	0x00000003
        /*0840*/ 	.word	0x00000060
        /*0844*/ 	.short	0x010a
        /*0846*/ 	.byte	0xff
	.zero		1


	//   ....[116]....
        /*0848*/ 	.word	0x0000b310
        /*084c*/ 	.word	0x00000003
        /*0850*/ 	.word	0x00000068
        /*0854*/ 	.short	0x010a
        /*0856*/ 	.byte	0xff
	.zero		1


	//   ....[117]....
        /*0858*/ 	.word	0x0000b370
        /*085c*/ 	.word	0x00000000
        /*0860*/ 	.word	0x00000050
        /*0864*/ 	.short	0x010a
        /*0866*/ 	.byte	0xff
	.zero		1


	//   ....[118]....
        /*0868*/ 	.word	0x0000b3d0
        /*086c*/ 	.word	0x00000000
        /*0870*/ 	.word	0x00000058
        /*0874*/ 	.short	0x010a
        /*0876*/ 	.byte	0xff
	.zero		1


	//   ....[119]....
        /*0878*/ 	.word	0x0000b430
        /*087c*/ 	.word	0x00000000
        /*0880*/ 	.word	0x00000060
        /*0884*/ 	.short	0x010a
        /*0886*/ 	.byte	0xff
	.zero		1


	//   ....[120]....
        /*0888*/ 	.word	0x0000b480
        /*088c*/ 	.word	0x00000000
        /*0890*/ 	.word	0x00000080
        /*0894*/ 	.short	0x010a
        /*0896*/ 	.byte	0xff
	.zero		1


	//   ....[121]....
        /*0898*/ 	.word	0x0000b4e0
        /*089c*/ 	.word	0x00000002
        /*08a0*/ 	.word	0x00000030
        /*08a4*/ 	.short	0x010a
        /*08a6*/ 	.byte	0xff
	.zero		1


	//   ....[122]....
        /*08a8*/ 	.word	0x0000b530
        /*08ac*/ 	.word	0x00000057
        /*08b0*/ 	.word	0x000000a0
        /*08b4*/ 	.short	0x010a
        /*08b6*/ 	.byte	0xff
	.zero		1


	//   ....[123]....
        /*08b8*/ 	.word	0x0000b580
        /*08bc*/ 	.word	0x00000003
        /*08c0*/ 	.word	0x00000030
        /*08c4*/ 	.short	0x010a
        /*08c6*/ 	.byte	0xff
	.zero		1


	//   ....[124]....
        /*08c8*/ 	.word	0x0000b5d0
        /*08cc*/ 	.word	0x00000000
        /*08d0*/ 	.word	0x00000030
        /*08d4*/ 	.short	0x010a
        /*08d6*/ 	.byte	0xff
	.zero		1


	//   ....[125]....
        /*08d8*/ 	.word	0x0000b620
        /*08dc*/ 	.word	0x00000003
        /*08e0*/ 	.word	0x00000030
        /*08e4*/ 	.short	0x010a
        /*08e6*/ 	.byte	0xff
	.zero		1


	//----- nvinfo : EIATTR_NUM_MBARRIERS
	.align		4
.L_47:
        /*08e8*/ 	.byte	0x03, 0x38
        /*08ea*/ 	.short	0x001c


	//----- nvinfo : EIATTR_EXIT_INSTR_OFFSETS
	.align		4
        /*08ec*/ 	.byte	0x04, 0x1c
        /*08ee*/ 	.short	(.L_49 - .L_48)


	//   ....[0]....
.L_48:
        /*08f0*/ 	.word	0x000023e0


	//   ....[1]....
        /*08f4*/ 	.word	0x000028d0


	//   ....[2]....
        /*08f8*/ 	.word	0x00002930


	//   ....[3]....
        /*08fc*/ 	.word	0x00003710


	//   ....[4]....
        /*0900*/ 	.word	0x00004770


	//   ....[5]....
        /*0904*/ 	.word	0x000047b0


	//   ....[6]....
        /*0908*/ 	.word	0x0000aab0


	//   ....[7]....
        /*090c*/ 	.word	0x0000ab30


	//   ....[8]....
        /*0910*/ 	.word	0x0000ab60


	//   ....[9]....
        /*0914*/ 	.word	0x0000abd0


	//----- nvinfo : EIATTR_MAX_THREADS
	.align		4
.L_49:
        /*0918*/ 	.byte	0x04, 0x05
        /*091a*/ 	.short	(.L_51 - .L_50)
.L_50:
        /*091c*/ 	.word	0x00000100
        /*0920*/ 	.word	0x00000001
        /*0924*/ 	.word	0x00000001


	//----- nvinfo : EIATTR_CRS_STACK_SIZE
	.align		4
.L_51:
        /*0928*/ 	.byte	0x04, 0x1e
        /*092a*/ 	.short	(.L_53 - .L_52)
.L_52:
        /*092c*/ 	.word	0x00000000


	//----- nvinfo : EIATTR_CBANK_PARAM_SIZE
	.align		4
.L_53:
        /*0930*/ 	.byte	0x03, 0x19
        /*0932*/ 	.short	0x0800


	//----- nvinfo : EIATTR_PARAM_CBANK
	.align		4
        /*0934*/ 	.byte	0x04, 0x0a
        /*0936*/ 	.short	(.L_55 - .L_54)
	.align		4
.L_54:
        /*0938*/ 	.word	index@(.nv.constant0._ZN7cutlass13device_kernelINS_4gemm6kernel13GemmUniversalIN4cute5tupleIJiiiiEEENS1_10collective13CollectiveMmaINS1_35MainloopSm100TmaUmmaWarpSpecializedILi3ELi2ELi2ENS5_IJNS4_1CILi1EEESB_SB_EEEEENS5_IJNSA_ILi128EEENSA_ILi256EEENSA_ILi64EEEEEENS_10bfloat16_tENS5_IJlSB_lEEESI_SJ_NS4_8TiledMMAINS4_8MMA_AtomIJNS4_20SM100_MMA_F16BF16_SSISI_SI_fLi128ELi256ELNS4_4UMMA5MajorE0ELSO_0ELNSN_7ScaleInE0ELSP_0EEEEEENS4_6LayoutISC_NS5_IJNSA_ILi0EEEST_ST_EEEEENS5_IJNS4_10UnderscoreESW_SW_EEEEENS4_13SM90_TMA_LOADENS4_14ComposedLayoutINS4_7SwizzleILi3ELi4ELi3EEENS4_18smem_ptr_flag_bitsILi16EEENSS_INS5_IJNSA_ILi8EEESG_EEENS5_IJSG_SB_EEEEEEEvNS4_8identityESZ_S19_vS1A_EENS_8epilogue10collective18CollectiveEpilogueINS1C_23Sm100TmaWarpSpecializedILi4ELi2ELi64ELb1ELb0EEEJSH_NS5_IJNSS_ISE_SB_EENSS_ISG_SB_EEEEESI_SJ_SI_SJ_NS1C_6fusion15FusionCallbacksIS1G_NS1K_13LinCombEltActINS1C_6thread4ReLuESI_fSI_fLNS_15FloatRoundStyleE2EEESH_S1J_JEEENS4_5SM1004TMEM4LOAD26SM100_TMEM_LOAD_32dp32b64xESZ_S19_NS4_39AutoVectorizingCopyWithAssumedAlignmentILi128EEENS4_14SM90_TMA_STOREES19_S1X_S1X_EEEvvEEEEvNT_6ParamsE)
        /*093c*/ 	.short	0x0380
        /*093e*/ 	.short	0x0800


	//----- nvinfo : EIATTR_SW_WAR
	.align		4
.L_55:
        /*0940*/ 	.byte	0x04, 0x36
        /*0942*/ 	.short	(.L_57 - .L_56)
.L_56:
        /*0944*/ 	.word	0x00000008
.L_57:


//--------------------- .nv.callgraph             --------------------------
	.section	.nv.callgraph,"",@"SHT_CUDA_CALLGRAPH"
	.align	4
	.sectionentsize	8
	.align		4
        /*0000*/ 	.word	0x00000000
	.align		4
        /*0004*/ 	.word	0xffffffff
	.align		4
        /*0008*/ 	.word	index@(_ZN7cutlass13device_kernelINS_4gemm6kernel13GemmUniversalIN4cute5tupleIJiiiiEEENS1_10collective13CollectiveMmaINS1_35MainloopSm100TmaUmmaWarpSpecializedILi3ELi2ELi2ENS5_IJNS4_1CILi1EEESB_SB_EEEEENS5_IJNSA_ILi128EEENSA_ILi256EEENSA_ILi64EEEEEENS_10bfloat16_tENS5_IJlSB_lEEESI_SJ_NS4_8TiledMMAINS4_8MMA_AtomIJNS4_20SM100_MMA_F16BF16_SSISI_SI_fLi128ELi256ELNS4_4UMMA5MajorE0ELSO_0ELNSN_7ScaleInE0ELSP_0EEEEEENS4_6LayoutISC_NS5_IJNSA_ILi0EEEST_ST_EEEEENS5_IJNS4_10UnderscoreESW_SW_EEEEENS4_13SM90_TMA_LOADENS4_14ComposedLayoutINS4_7SwizzleILi3ELi4ELi3EEENS4_18smem_ptr_flag_bitsILi16EEENSS_INS5_IJNSA_ILi8EEESG_EEENS5_IJSG_SB_EEEEEEEvNS4_8identityESZ_S19_vS1A_EENS_8epilogue10collective18CollectiveEpilogueINS1C_23Sm100TmaWarpSpecializedILi4ELi2ELi64ELb1ELb0EEEJSH_NS5_IJNSS_ISE_SB_EENSS_ISG_SB_EEEEESI_SJ_SI_SJ_NS1C_6fusion15FusionCallbacksIS1G_NS1K_13LinCombEltActINS1C_6thread4ReLuESI_fSI_fLNS_15FloatRoundStyleE2EEESH_S1J_JEEENS4_5SM1004TMEM4LOAD26SM100_TMEM_LOAD_32dp32b64xESZ_S19_NS4_39AutoVectorizingCopyWithAssumedAlignmentILi128EEENS4_14SM90_TMA_STOREES19_S1X_S1X_EEEvvEEEEvNT_6ParamsE)
	.align		4
        /*000c*/ 	.word	index@(__assertfail)
	.align		4
        /*0010*/ 	.word	0x00000000
	.align		4
        /*0014*/ 	.word	0xfffffffe
	.align		4
        /*0018*/ 	.word	0x00000000
	.align		4
        /*001c*/ 	.word	0xfffffffd
	.align		4
        /*0020*/ 	.word	0x00000000
	.align		4
        /*0024*/ 	.word	0xfffffffc


//--------------------- .nv.constant4             --------------------------
	.section	.nv.constant4,"a",@progbits
	.align	8
	.align		8
.nv.constant4:
        /*0000*/ 	.dword	__assertfail
	.align		8
        /*0008*/ 	.dword	__unnamed_1
	.align		8
        /*0010*/ 	.dword	__unnamed_2
	.align		8
        /*0018*/ 	.dword	_ZN39_INTERNAL_81715f75_4_k_cu_1fb45386_27234cuda3std3__45__cpo5beginE
	.align		8
        /*0020*/ 	.dword	_ZN39_INTERNAL_81715f75_4_k_cu_1fb45386_27234cuda3std3__45__cpo3endE
	.align		8
        /*0028*/ 	.dword	_ZN39_INTERNAL_81715f75_4_k_cu_1fb45386_27234cuda3std3__45__cpo6cbeginE
	.align		8
        /*0030*/ 	.dword	_ZN39_INTERNAL_81715f75_4_k_cu_1fb45386_27234cuda3std3__45__cpo4cendE
	.align		8
        /*0038*/ 	.dword	_ZN39_INTERNAL_81715f75_4_k_cu_1fb45386_27234cuda3std3__441_GLOBAL__N__81715f75_4_k_cu_1fb45386_27236ignoreE
	.align		8
        /*0040*/ 	.dword	_ZN39_INTERNAL_81715f75_4_k_cu_1fb45386_27234cuda3std3__419piecewise_constructE
	.align		8
        /*0048*/ 	.dword	_ZN39_INTERNAL_81715f75_4_k_cu_1fb45386_27234cuda3std3__48in_placeE
	.align		8
        /*0050*/ 	.dword	_ZN39_INTERNAL_81715f75_4_k_cu_1fb45386_27234cuda3std6ranges3__45__cpo4swapE
	.align		8
        /*0058*/ 	.dword	_ZN39_INTERNAL_81715f75_4_k_cu_1fb45386_27234cuda3std6ranges3__45__cpo9iter_moveE
	.align		8
        /*0060*/ 	.dword	_ZN39_INTERNAL_81715f75_4_k_cu_1fb45386_27234cute7productE
	.align		8
        /*0068*/ 	.dword	_ZN39_INTERNAL_81715f75_4_k_cu_1fb45386_27234cute1_E
	.align		8
        /*0070*/ 	.dword	$str$25
	.align		8
        /*0078*/ 	.dword	$str$26
	.align		8
        /*0080*/ 	.dword	$str$27
	.align		8
        /*0088*/ 	.dword	$str$28


//--------------------- .text._ZN7cutlass13device_kernelINS_4gemm6kernel13GemmUniversalIN4cute5tupleIJiiiiEEENS1_10collective13CollectiveMmaINS1_35MainloopSm100TmaUmmaWarpSpecializedILi3ELi2ELi2ENS5_IJNS4_1CILi1EEESB_SB_EEEEENS5_IJNSA_ILi128EEENSA_ILi256EEENSA_ILi64EEEEEENS_10bfloat16_tENS5_IJlSB_lEEESI_SJ_NS4_8TiledMMAINS4_8MMA_AtomIJNS4_20SM100_MMA_F16BF16_SSISI_SI_fLi128ELi256ELNS4_4UMMA5MajorE0ELSO_0ELNSN_7ScaleInE0ELSP_0EEEEEENS4_6LayoutISC_NS5_IJNSA_ILi0EEEST_ST_EEEEENS5_IJNS4_10UnderscoreESW_SW_EEEEENS4_13SM90_TMA_LOADENS4_14ComposedLayoutINS4_7SwizzleILi3ELi4ELi3EEENS4_18smem_ptr_flag_bitsILi16EEENSS_INS5_IJNSA_ILi8EEESG_EEENS5_IJSG_SB_EEEEEEEvNS4_8identityESZ_S19_vS1A_EENS_8epilogue10collective18CollectiveEpilogueINS1C_23Sm100TmaWarpSpecializedILi4ELi2ELi64ELb1ELb0EEEJSH_NS5_IJNSS_ISE_SB_EENSS_ISG_SB_EEEEESI_SJ_SI_SJ_NS1C_6fusion15FusionCallbacksIS1G_NS1K_13LinCombEltActINS1C_6thread4ReLuESI_fSI_fLNS_15FloatRoundStyleE2EEESH_S1J_JEEENS4_5SM1004TMEM4LOAD26SM100_TMEM_LOAD_32dp32b64xESZ_S19_NS4_39AutoVectorizingCopyWithAssumedAlignmentILi128EEENS4_14SM90_TMA_STOREES19_S1X_S1X_EEEvvEEEEvNT_6ParamsE --------------------------
	.section	.text._ZN7cutlass13device_kernelINS_4gemm6kernel13GemmUniversalIN4cute5tupleIJiiiiEEENS1_10collective13CollectiveMmaINS1_35MainloopSm100TmaUmmaWarpSpecializedILi3ELi2ELi2ENS5_IJNS4_1CILi1EEESB_SB_EEEEENS5_IJNSA_ILi128EEENSA_ILi256EEENSA_ILi64EEEEEENS_10bfloat16_tENS5_IJlSB_lEEESI_SJ_NS4_8TiledMMAINS4_8MMA_AtomIJNS4_20SM100_MMA_F16BF16_SSISI_SI_fLi128ELi256ELNS4_4UMMA5MajorE0ELSO_0ELNSN_7ScaleInE0ELSP_0EEEEEENS4_6LayoutISC_NS5_IJNSA_ILi0EEEST_ST_EEEEENS5_IJNS4_10UnderscoreESW_SW_EEEEENS4_13SM90_TMA_LOADENS4_14ComposedLayoutINS4_7SwizzleILi3ELi4ELi3EEENS4_18smem_ptr_flag_bitsILi16EEENSS_INS5_IJNSA_ILi8EEESG_EEENS5_IJSG_SB_EEEEEEEvNS4_8identityESZ_S19_vS1A_EENS_8epilogue10collective18CollectiveEpilogueINS1C_23Sm100TmaWarpSpecializedILi4ELi2ELi64ELb1ELb0EEEJSH_NS5_IJNSS_ISE_SB_EENSS_ISG_SB_EEEEESI_SJ_SI_SJ_NS1C_6fusion15FusionCallbacksIS1G_NS1K_13LinCombEltActINS1C_6thread4ReLuESI_fSI_fLNS_15FloatRoundStyleE2EEESH_S1J_JEEENS4_5SM1004TMEM4LOAD26SM100_TMEM_LOAD_32dp32b64xESZ_S19_NS4_39AutoVectorizingCopyWithAssumedAlignmentILi128EEENS4_14SM90_TMA_STOREES19_S1X_S1X_EEEvvEEEEvNT_6ParamsE,"ax",@progbits
	.align	128
.text._ZN7cutlass13device_kernelINS_4gemm6kernel13GemmUniversalIN4cute5tupleIJiiiiEEENS1_10collective13CollectiveMmaINS1_35MainloopSm100TmaUmmaWarpSpecializedILi3ELi2ELi2ENS5_IJNS4_1CILi1EEESB_SB_EEEEENS5_IJNSA_ILi128EEENSA_ILi256EEENSA_ILi64EEEEEENS_10bfloat16_tENS5_IJlSB_lEEESI_SJ_NS4_8TiledMMAINS4_8MMA_AtomIJNS4_20SM100_MMA_F16BF16_SSISI_SI_fLi128ELi256ELNS4_4UMMA5MajorE0ELSO_0ELNSN_7ScaleInE0ELSP_0EEEEEENS4_6LayoutISC_NS5_IJNSA_ILi0EEEST_ST_EEEEENS5_IJNS4_10UnderscoreESW_SW_EEEEENS4_13SM90_TMA_LOADENS4_14ComposedLayoutINS4_7SwizzleILi3ELi4ELi3EEENS4_18smem_ptr_flag_bitsILi16EEENSS_INS5_IJNSA_ILi8EEESG_EEENS5_IJSG_SB_EEEEEEEvNS4_8identityESZ_S19_vS1A_EENS_8epilogue10collective18CollectiveEpilogueINS1C_23Sm100TmaWarpSpecializedILi4ELi2ELi64ELb1ELb0EEEJSH_NS5_IJNSS_ISE_SB_EENSS_ISG_SB_EEEEESI_SJ_SI_SJ_NS1C_6fusion15FusionCallbacksIS1G_NS1K_13LinCombEltActINS1C_6thread4ReLuESI_fSI_fLNS_15FloatRoundStyleE2EEESH_S1J_JEEENS4_5SM1004TMEM4LOAD26SM100_TMEM_LOAD_32dp32b64xESZ_S19_NS4_39AutoVectorizingCopyWithAssumedAlignmentILi128EEENS4_14SM90_TMA_STOREES19_S1X_S1X_EEEvvEEEEvNT_6ParamsE:
        .type           _ZN7cutlass13device_kernelINS_4gemm6kernel13GemmUniversalIN4cute5tupleIJiiiiEEENS1_10collective13CollectiveMmaINS1_35MainloopSm100TmaUmmaWarpSpecializedILi3ELi2ELi2ENS5_IJNS4_1CILi1EEESB_SB_EEEEENS5_IJNSA_ILi128EEENSA_ILi256EEENSA_ILi64EEEEEENS_10bfloat16_tENS5_IJlSB_lEEESI_SJ_NS4_8TiledMMAINS4_8MMA_AtomIJNS4_20SM100_MMA_F16BF16_SSISI_SI_fLi128ELi256ELNS4_4UMMA5MajorE0ELSO_0ELNSN_7ScaleInE0ELSP_0EEEEEENS4_6LayoutISC_NS5_IJNSA_ILi0EEEST_ST_EEEEENS5_IJNS4_10UnderscoreESW_SW_EEEEENS4_13SM90_TMA_LOADENS4_14ComposedLayoutINS4_7SwizzleILi3ELi4ELi3EEENS4_18smem_ptr_flag_bitsILi16EEENSS_INS5_IJNSA_ILi8EEESG_EEENS5_IJSG_SB_EEEEEEEvNS4_8identityESZ_S19_vS1A_EENS_8epilogue10collective18CollectiveEpilogueINS1C_23Sm100TmaWarpSpecializedILi4ELi2ELi64ELb1ELb0EEEJSH_NS5_IJNSS_ISE_SB_EENSS_ISG_SB_EEEEESI_SJ_SI_SJ_NS1C_6fusion15FusionCallbacksIS1G_NS1K_13LinCombEltActINS1C_6thread4ReLuESI_fSI_fLNS_15FloatRoundStyleE2EEESH_S1J_JEEENS4_5SM1004TMEM4LOAD26SM100_TMEM_LOAD_32dp32b64xESZ_S19_NS4_39AutoVectorizingCopyWithAssumedAlignmentILi128EEENS4_14SM90_TMA_STOREES19_S1X_S1X_EEEvvEEEEvNT_6ParamsE,@function
        .size           _ZN7cutlass13device_kernelINS_4gemm6kernel13GemmUniversalIN4cute5tupleIJiiiiEEENS1_10collective13CollectiveMmaINS1_35MainloopSm100TmaUmmaWarpSpecializedILi3ELi2ELi2ENS5_IJNS4_1CILi1EEESB_SB_EEEEENS5_IJNSA_ILi128EEENSA_ILi256EEENSA_ILi64EEEEEENS_10bfloat16_tENS5_IJlSB_lEEESI_SJ_NS4_8TiledMMAINS4_8MMA_AtomIJNS4_20SM100_MMA_F16BF16_SSISI_SI_fLi128ELi256ELNS4_4UMMA5MajorE0ELSO_0ELNSN_7ScaleInE0ELSP_0EEEEEENS4_6LayoutISC_NS5_IJNSA_ILi0EEEST_ST_EEEEENS5_IJNS4_10UnderscoreESW_SW_EEEEENS4_13SM90_TMA_LOADENS4_14ComposedLayoutINS4_7SwizzleILi3ELi4ELi3EEENS4_18smem_ptr_flag_bitsILi16EEENSS_INS5_IJNSA_ILi8EEESG_EEENS5_IJSG_SB_EEEEEEEvNS4_8identityESZ_S19_vS1A_EENS_8epilogue10collective18CollectiveEpilogueINS1C_23Sm100TmaWarpSpecializedILi4ELi2ELi64ELb1ELb0EEEJSH_NS5_IJNSS_ISE_SB_EENSS_ISG_SB_EEEEESI_SJ_SI_SJ_NS1C_6fusion15FusionCallbacksIS1G_NS1K_13LinCombEltActINS1C_6thread4ReLuESI_fSI_fLNS_15FloatRoundStyleE2EEESH_S1J_JEEENS4_5SM1004TMEM4LOAD26SM100_TMEM_LOAD_32dp32b64xESZ_S19_NS4_39AutoVectorizingCopyWithAssumedAlignmentILi128EEENS4_14SM90_TMA_STOREES19_S1X_S1X_EEEvvEEEEvNT_6ParamsE,(.L_x_168 - _ZN7cutlass13device_kernelINS_4gemm6kernel13GemmUniversalIN4cute5tupleIJiiiiEEENS1_10collective13CollectiveMmaINS1_35MainloopSm100TmaUmmaWarpSpecializedILi3ELi2ELi2ENS5_IJNS4_1CILi1EEESB_SB_EEEEENS5_IJNSA_ILi128EEENSA_ILi256EEENSA_ILi64EEEEEENS_10bfloat16_tENS5_IJlSB_lEEESI_SJ_NS4_8TiledMMAINS4_8MMA_AtomIJNS4_20SM100_MMA_F16BF16_SSISI_SI_fLi128ELi256ELNS4_4UMMA5MajorE0ELSO_0ELNSN_7ScaleInE0ELSP_0EEEEEENS4_6LayoutISC_NS5_IJNSA_ILi0EEEST_ST_EEEEENS5_IJNS4_10UnderscoreESW_SW_EEEEENS4_13SM90_TMA_LOADENS4_14ComposedLayoutINS4_7SwizzleILi3ELi4ELi3EEENS4_18smem_ptr_flag_bitsILi16EEENSS_INS5_IJNSA_ILi8EEESG_EEENS5_IJSG_SB_EEEEEEEvNS4_8identityESZ_S19_vS1A_EENS_8epilogue10collective18CollectiveEpilogueINS1C_23Sm100TmaWarpSpecializedILi4ELi2ELi64ELb1ELb0EEEJSH_NS5_IJNSS_ISE_SB_EENSS_ISG_SB_EEEEESI_SJ_SI_SJ_NS1C_6fusion15FusionCallbacksIS1G_NS1K_13LinCombEltActINS1C_6thread4ReLuESI_fSI_fLNS_15FloatRoundStyleE2EEESH_S1J_JEEENS4_5SM1004TMEM4LOAD26SM100_TMEM_LOAD_32dp32b64xESZ_S19_NS4_39AutoVectorizingCopyWithAssumedAlignmentILi128EEENS4_14SM90_TMA_STOREES19_S1X_S1X_EEEvvEEEEvNT_6ParamsE)
        .other          _ZN7cutlass13device_kernelINS_4gemm6kernel13GemmUniversalIN4cute5tupleIJiiiiEEENS1_10collective13CollectiveMmaINS1_35MainloopSm100TmaUmmaWarpSpecializedILi3ELi2ELi2ENS5_IJNS4_1CILi1EEESB_SB_EEEEENS5_IJNSA_ILi128EEENSA_ILi256EEENSA_ILi64EEEEEENS_10bfloat16_tENS5_IJlSB_lEEESI_SJ_NS4_8TiledMMAINS4_8MMA_AtomIJNS4_20SM100_MMA_F16BF16_SSISI_SI_fLi128ELi256ELNS4_4UMMA5MajorE0ELSO_0ELNSN_7ScaleInE0ELSP_0EEEEEENS4_6LayoutISC_NS5_IJNSA_ILi0EEEST_ST_EEEEENS5_IJNS4_10UnderscoreESW_SW_EEEEENS4_13SM90_TMA_LOADENS4_14ComposedLayoutINS4_7SwizzleILi3ELi4ELi3EEENS4_18smem_ptr_flag_bitsILi16EEENSS_INS5_IJNSA_ILi8EEESG_EEENS5_IJSG_SB_EEEEEEEvNS4_8identityESZ_S19_vS1A_EENS_8epilogue10collective18CollectiveEpilogueINS1C_23Sm100TmaWarpSpecializedILi4ELi2ELi64ELb1ELb0EEEJSH_NS5_IJNSS_ISE_SB_EENSS_ISG_SB_EEEEESI_SJ_SI_SJ_NS1C_6fusion15FusionCallbacksIS1G_NS1K_13LinCombEltActINS1C_6thread4ReLuESI_fSI_fLNS_15FloatRoundStyleE2EEESH_S1J_JEEENS4_5SM1004TMEM4LOAD26SM100_TMEM_LOAD_32dp32b64xESZ_S19_NS4_39AutoVectorizingCopyWithAssumedAlignmentILi128EEENS4_14SM90_TMA_STOREES19_S1X_S1X_EEEvvEEEEvNT_6ParamsE,@"STO_CUDA_ENTRY STV_DEFAULT"
_ZN7cutlass13device_kernelINS_4gemm6kernel13GemmUniversalIN4cute5tupleIJiiiiEEENS1_10collective13CollectiveMmaINS1_35MainloopSm100TmaUmmaWarpSpecializedILi3ELi2ELi2ENS5_IJNS4_1CILi1EEESB_SB_EEEEENS5_IJNSA_ILi128EEENSA_ILi256EEENSA_ILi64EEEEEENS_10bfloat16_tENS5_IJlSB_lEEESI_SJ_NS4_8TiledMMAINS4_8MMA_AtomIJNS4_20SM100_MMA_F16BF16_SSISI_SI_fLi128ELi256ELNS4_4UMMA5MajorE0ELSO_0ELNSN_7ScaleInE0ELSP_0EEEEEENS4_6LayoutISC_NS5_IJNSA_ILi0EEEST_ST_EEEEENS5_IJNS4_10UnderscoreESW_SW_EEEEENS4_13SM90_TMA_LOADENS4_14ComposedLayoutINS4_7SwizzleILi3ELi4ELi3EEENS4_18smem_ptr_flag_bitsILi16EEENSS_INS5_IJNSA_ILi8EEESG_EEENS5_IJSG_SB_EEEEEEEvNS4_8identityESZ_S19_vS1A_EENS_8epilogue10collective18CollectiveEpilogueINS1C_23Sm100TmaWarpSpecializedILi4ELi2ELi64ELb1ELb0EEEJSH_NS5_IJNSS_ISE_SB_EENSS_ISG_SB_EEEEESI_SJ_SI_SJ_NS1C_6fusion15FusionCallbacksIS1G_NS1K_13LinCombEltActINS1C_6thread4ReLuESI_fSI_fLNS_15FloatRoundStyleE2EEESH_S1J_JEEENS4_5SM1004TMEM4LOAD26SM100_TMEM_LOAD_32dp32b64xESZ_S19_NS4_39AutoVectorizingCopyWithAssumedAlignmentILi128EEENS4_14SM90_TMA_STOREES19_S1X_S1X_EEEvvEEEEvNT_6ParamsE:
[----:B------:R-:W1:Y:S01]  /*0000*/  LDC R1, c[0x0][0x37c] ;  /* 0x0000df00ff017b82 */ /* 0x000e620000000800 */
[----:B------:R-:W2:Y:S01]  /*0010*/  S2R R174, SR_TID.X ;  /* 0x0000000000ae7919 */ /* 0x000ea20000002100 */
[----:B------:R-:W3:Y:S01]  /*0020*/  LDCU.64 UR6, c[0x0][0x890] ;  /* 0x00011200ff0677ac */ /* 0x000ee20008000a00 */
[----:B------:R-:W-:Y:S02]  /*0030*/  PRMT R159, RZ, 0x7610, R159 ;  /* 0x00007610ff9f7816 */ /* 0x000fe4000000009f */
[----:B------:R-:W-:Y:S01]  /*0040*/  ELECT P5, URZ, PT ;  /* 0x0000000000ff782f */ /* 0x000fe200038a0000 */
[----:B------:R-:W4:Y:S01]  /*0050*/  LDCU.64 UR44, c[0x0][0x358] ;  /* 0x00006b00ff2c77ac */ /* 0x000f220008000a00 */
[----:B---3--:R-:W-:-:S04]  /*0060*/  UISETP.NE.U32.AND UP2, UPT, UR6, URZ, UPT ;  /* 0x000000ff0600728c */ /* 0x008fc8000bf45070 */
[----:B------:R-:W-:Y:S01]  /*0070*/  UISETP.NE.AND.EX UP2, UPT, UR7, URZ, UPT, UP2 ;  /* 0x000000ff0700728c */ /* 0x000fe2000bf45320 */
[----:B--2---:R-:W-:-:S05]  /*0080*/  SHF.R.U32.HI R166, RZ, 0x5, R174 ;  /* 0x00000005ffa67819 */ /* 0x004fca00000116ae */
[----:B------:R-:W2:Y:S02]  /*0090*/  SHFL.IDX PT, R0, R166, RZ, 0x1f ;  /* 0x00001fffa6007589 */ /* 0x000ea400000e0000 */
[----:B--2---:R-:W-:Y:S01]  /*00a0*/  R2UR UR8, R0 ;  /* 0x00000000000872ca */ /* 0x004fe200000e0000 */
[----:B-1--4-:R-:W-:Y:S05]  /*00b0*/  BRA.U UP2, `(.L_x_0) ;  /* 0x00000001022c7547 */ /* 0x012fea000b800000 */
[----:B------:R-:W1:Y:S02]  /*00c0*/  LDCU.64 UR4, c[0x0][0x888] ;  /* 0x00011100ff0477ac */ /* 0x000e640008000a00 */
[----:B-1----:R-:W-:-:S04]  /*00d0*/  UISETP.NE.U32.AND UP0, UPT, UR4, URZ, UPT ;  /* 0x000000ff0400728c */ /* 0x002fc8000bf05070 */
[----:B------:R-:W-:-:S09]  /*00e0*/  UISETP.NE.AND.EX UP0, UPT, UR5, URZ, UPT, UP0 ;  /* 0x000000ff0500728c */ /* 0x000fd2000bf05300 */
[----:B------:R-:W-:Y:S05]  /*00f0*/  BRA.U !UP0, `(.L_x_1) ;  /* 0x0000000108107547 */ /* 0x000fea000b800000 */
[----:B------:R-:W1:Y:S02]  /*0100*/  LDC.64 R2, c[0x0][0x888] ;  /* 0x00022200ff027b82 */ /* 0x000e640000000a00 */
[----:B-1----:R1:W5:Y:S01]  /*0110*/  LDG.E R81, desc[UR44][R2.64] ;  /* 0x0000002c02517981 */ /* 0x002362000c1e1900 */
[----:B------:R-:W-:Y:S01]  /*0120*/  HFMA2 R159, -RZ, RZ, 0, 5.9604644775390625e-08 ;  /* 0x00000001ff9f7431 */ /* 0x000fe200000001ff */
[----:B------:R-:W-:Y:S05]  /*0130*/  BRA `(.L_x_0) ;  /* 0x00000000000c7947 */ /* 0x000fea0003800000 */
.L_x_1:
[----:B------:R-:W1:Y:S01]  /*0140*/  LDCU UR4, c[0x0][0x880] ;  /* 0x00011000ff0477ac */ /* 0x000e620008000800 */
[----:B------:R-:W-:Y:S01]  /*0150*/  HFMA2 R159, -RZ, RZ, 0, 5.9604644775390625e-08 ;  /* 0x00000001ff9f7431 */ /* 0x000fe200000001ff */
[----:B-1----:R-:W-:-:S07]  /*0160*/  MOV R81, UR4 ;  /* 0x0000000400517c02 */ /* 0x002fce0008000f00 */
.L_x_0:
[----:B------:R-:W2:Y:S02]  /*0170*/  LDCU.64 UR4, c[0x0][0x8b0] ;  /* 0x00011600ff0477ac */ /* 0x000ea40008000a00 */
[----:B--2---:R-:W-:-:S04]  /*0180*/  UISETP.NE.U32.AND UP0, UPT, UR4, URZ, UPT ;  /* 0x000000ff0400728c */ /* 0x004fc8000bf05070 */
[----:B------:R-:W-:-:S09]  /*0190*/  UISETP.NE.AND.EX UP0, UPT, UR5, URZ, UPT, UP0 ;  /* 0x000000ff0500728c */ /* 0x000fd2000bf05300 */
[----:B------:R-:W-:Y:S05]  /*01a0*/  BRA.U UP0, `(.L_x_2) ;  /* 0x0000000100247547 */ /* 0x000fea000b800000 */
[----:B------:R-:W2:Y:S02]  /*01b0*/  LDCU.64 UR4, c[0x0][0x8a8] ;  /* 0x00011500ff0477ac */ /* 0x000ea40008000a00 */
[----:B--2---:R-:W-:-:S04]  /*01c0*/  UISETP.NE.U32.AND UP0, UPT, UR4, URZ, UPT ;  /* 0x000000ff0400728c */ /* 0x004fc8000bf05070 */
[----:B------:R-:W-:-:S09]  /*01d0*/  UISETP.NE.AND.EX UP0, UPT, UR5, URZ, UPT, UP0 ;  /* 0x000000ff0500728c */ /* 0x000fd2000bf05300 */
[----:B------:R-:W-:Y:S05]  /*01e0*/  BRA.U !UP0, `(.L_x_3) ;  /* 0x00000001080c7547 */ /* 0x000fea000b800000 */
[----:B------:R-:W2:Y:S02]  /*01f0*/  LDC.64 R78, c[0x0][0x8a8] ;  /* 0x00022a00ff4e7b82 */ /* 0x000ea40000000a00 */
[----:B--2---:R2:W5:Y:S01]  /*0200*/  LDG.E R78, desc[UR44][R78.64] ;  /* 0x0000002c4e4e7981 */ /* 0x004562000c1e1900 */
[----:B------:R-:W-:Y:S05]  /*0210*/  BRA `(.L_x_2) ;  /* 0x0000000000087947 */ /* 0x000fea0003800000 */
.L_x_3:
[----:B------:R-:W2:Y:S02]  /*0220*/  LDCU UR4, c[0x0][0x8a0] ;  /* 0x00011400ff0477ac */ /* 0x000ea40008000800 */
[----:B--2---:R-:W-:Y:S02]  /*0230*/  MOV R78, UR4 ;  /* 0x00000004004e7c02 */ /* 0x004fe40008000f00 */
.L_x_2:
[----:B------:R-:W-:Y:S01]  /*0240*/  IMAD.U32 R0, RZ, RZ, UR8 ;  /* 0x00000008ff007e24 */ /* 0x000fe2000f8e00ff */
[----:B------:R-:W-:Y:S04]  /*0250*/  BSSY.RECONVERGENT B0, `(.L_x_4) ;  /* 0x000000c000007945 */ /* 0x000fe80003800200 */
[C---:B------:R-:W-:Y:S02]  /*0260*/  ISETP.NE.OR P1, PT, R0.reuse, 0x1, !P5 ;  /* 0x000000010000780c */ /* 0x040fe40006f25670 */
[----:B------:R-:W-:-:S11]  /*0270*/  ISETP.NE.OR P0, PT, R0, 0x3, !P5 ;  /* 0x000000030000780c */ /* 0x000fd60006f05670 */
[----:B------:R-:W-:Y:S05]  /*0280*/  @P1 BRA `(.L_x_5) ;  /* 0x0000000000201947 */ /* 0x000fea0003800000 */
[----:B------:R-:W3:Y:S02]  /*0290*/  LDCU.64 UR4, c[0x0][0x348] ;  /* 0x00006900ff0477ac */ /* 0x000ee40008000a00 */
[----:B---3--:R-:W-:Y:S02]  /*02a0*/  UIADD3 UR10, UP1, UPT, UR4, 0x80, URZ ;  /* 0x00000080040a7890 */ /* 0x008fe4000ff3e0ff */
[----:B------:R-:W-:Y:S02]  /*02b0*/  UIADD3 UR4, UP0, UPT, UR4, 0x180, URZ ;  /* 0x0000018004047890 */ /* 0x000fe4000ff1e0ff */
[----:B------:R-:W-:Y:S02]  /*02c0*/  UIADD3.X UR11, UPT, UPT, URZ, UR5, URZ, UP1, !UPT ;  /* 0x00000005ff0b7290 */ /* 0x000fe40008ffe4ff */
[----:B------:R-:W-:-:S07]  /*02d0*/  UIADD3.X UR5, UPT, UPT, URZ, UR5, URZ, UP0, !UPT ;  /* 0x00000005ff057290 */ /* 0x000fce00087fe4ff */
[----:B------:R3:W-:Y:S02]  /*02e0*/  UTMACCTL.PF [UR10] ;  /* 0x000000000a0079b9 */ /* 0x0007e40008040000 */
[----:B------:R3:W-:Y:S02]  /*02f0*/  UTMACCTL.PF [UR4] ;  /* 0x00000000040079b9 */ /* 0x0007e40008040000 */
[----:B---3--:R-:W-:Y:S01]  /*0300*/  NOP ;  /* 0x0000000000007918 */ /* 0x008fe20000000000 */
.L_x_5:
[----:B------:R-:W-:Y:S05]  /*0310*/  BSYNC.RECONVERGENT B0 ;  /* 0x0000000000007941 */ /* 0x000fea0003800200 */
.L_x_4:
[----:B------:R-:W-:Y:S04]  /*0320*/  BSSY.RECONVERGENT B0, `(.L_x_6) ;  /* 0x000000a000007945 */ /* 0x000fe80003800200 */
        /* <DEDUP_REMOVED lines=9> */
.L_x_7:
[----:B------:R-:W-:Y:S05]  /*03c0*/  BSYNC.RECONVERGENT B0 ;  /* 0x0000000000007941 */ /* 0x000fea0003800200 */
.L_x_6:
[----:B------:R-:W3:Y:S01]  /*03d0*/  LDCU.64 UR4, c[0x0][0x888] ;  /* 0x00011100ff0477ac */ /* 0x000ee20008000a00 */
[----:B------:R-:W-:Y:S02]  /*03e0*/  UISETP.EQ.U32.AND UP0, UPT, UR6, URZ, UPT ;  /* 0x000000ff0600728c */ /* 0x000fe4000bf02070 */
[----:B------:R-:W-:Y:S02]  /*03f0*/  UPLOP3.LUT UP3, UPT, UPT, UPT, UPT, 0x40, 0x4 ;  /* 0x000000000004789c */ /* 0x000fe40003f6e870 */
[----:B---3--:R-:W-:-:S04]  /*0400*/  UISETP.NE.U32.AND UP1, UPT, UR4, URZ, UPT ;  /* 0x000000ff0400728c */ /* 0x008fc8000bf25070 */
[----:B------:R-:W-:-:S04]  /*0410*/  UISETP.NE.AND.EX UP1, UPT, UR5, URZ, UPT, UP1 ;  /* 0x000000ff0500728c */ /* 0x000fc8000bf25310 */
[----:B------:R-:W-:-:S04]  /*0420*/  UISETP.EQ.OR.EX UP4, UPT, UR7, URZ, !UP1, UP0 ;  /* 0x000000ff0700728c */ /* 0x000fc8000cf82700 */
[----:B------:R-:W-:-:S05]  /*0430*/  UP2UR UR48, UPR, URZ, 0x10 ;  /* 0x00000010ff307883 */ /* 0x000fca0008000000 */
[----:B------:R-:W-:Y:S07]  /*0440*/  BRA.U !UP4, `(.L_x_8) ;  /* 0x000000010c147547 */ /* 0x000fee000b800000 */
[----:B------:R-:W-:Y:S01]  /*0450*/  PLOP3.LUT P1, PT, PT, PT, UP2, 0x80, 0x8 ;  /* 0x000000000008781c */ /* 0x000fe20003f2f028 */
[----:B------:R-:W-:-:S12]  /*0460*/  UPLOP3.LUT UP3, UPT, UPT, UPT, UP1, 0x40, 0x4 ;  /* 0x000000000004789c */ /* 0x000fd80003f6e810 */
[----:B-----5:R-:W-:-:S13]  /*0470*/  @!P1 FSETP.EQ.AND P0, PT, R81, RZ, PT ;  /* 0x000000ff5100920b */ /* 0x020fda0003f02000 */
[----:B------:R-:W-:Y:S01]  /*0480*/  @!P1 VOTEU.ANY UP0, P0 ;  /* 0x0000000000ff9886 */ /* 0x000fe20000000100 */
[----:B------:R-:W-:-:S11]  /*0490*/  @!UP2 UPLOP3.LUT UP3, UPT, UPT, UPT, UP0, 0x80, 0x8 ;  /* 0x000000000008a89c */ /* 0x000fd60003f6f000 */
.L_x_8:
[----:B-1----:R-:W1:Y:S01]  /*04a0*/  SHFL.IDX PT, R2, R166, RZ, 0x1f ;  /* 0x00001fffa6027589 */ /* 0x002e6200000e0000 */
[----:B------:R-:W-:-:S04]  /*04b0*/  UISETP.NE.AND UP0, UPT, UR8, 0x2, UPT ;  /* 0x000000020800788c */ /* 0x000fc8000bf05270 */
[----:B------:R-:W-:Y:S01]  /*04c0*/  USEL UR6, URZ, 0x1, UP0 ;  /* 0x00000001ff067887 */ /* 0x000fe20008000000 */
[----:B-1----:R-:W-:-:S13]  /*04d0*/  ISETP.NE.AND P0, PT, R2, RZ, PT ;  /* 0x000000ff0200720c */ /* 0x002fda0003f05270 */
[----:B------:R-:W-:Y:S05]  /*04e0*/  @P0 BRA `(.L_x_9) ;  /* 0x0000000000400947 */ /* 0x000fea0003800000 */
[----:B------:R-:W1:Y:S01]  /*04f0*/  S2UR UR5, SR_CgaCtaId ;  /* 0x00000000000579c3 */ /* 0x000e620000008800 */
[----:B------:R-:W-:Y:S01]  /*0500*/  UMOV UR7, 0x400 ;  /* 0x0000040000077882 */ /* 0x000fe20000000000 */
[----:B------:R-:W-:Y:S01]  /*0510*/  UMOV UR4, 0x1 ;  /* 0x0000000100047882 */ /* 0x000fe20000000000 */
[----:B------:R-:W-:Y:S01]  /*0520*/  ELECT P0, URZ, PT ;  /* 0x0000000000ff782f */ /* 0x000fe20003800000 */
[----:B------:R-:W-:-:S04]  /*0530*/  UIADD3 UR10, UPT, UPT, -UR4, 0x100000, URZ ;  /* 0x00100000040a7890 */ /* 0x000fc8000fffe1ff */
[----:B------:R-:W-:Y:S02]  /*0540*/  USHF.L.U32 UR11, UR10, 0xb, URZ ;  /* 0x0000000b0a0b7899 */ /* 0x000fe400080006ff */
[----:B------:R-:W-:Y:S02]  /*0550*/  USHF.L.U32 UR10, UR10, 0x1, URZ ;  /* 0x000000010a0a7899 */ /* 0x000fe400080006ff */
[----:B-1----:R-:W-:Y:S01]  /*0560*/  ULEA UR5, UR5, UR7, 0x18 ;  /* 0x0000000705057291 */ /* 0x002fe2000f8ec0ff */
[----:B------:R-:W1:Y:S11]  /*0570*/  FENCE.VIEW.ASYNC.S ;  /* 0x00000000000073c6 */ /* 0x000e760000000000 */
[----:B-1----:R1:W3:Y:S01]  /*0580*/  SYNCS.EXCH.64 URZ, [UR5], UR10 ;  /* 0x0000000a05ff75b2 */ /* 0x0022e20008000100 */
[----:B------:R1:W4:Y:S01]  /*0590*/  SYNCS.EXCH.64 URZ, [UR5+0x18], UR10 ;  /* 0x0000180a05ff75b2 */ /* 0x0003220008000100 */
[----:B------:R1:W1:Y:S01]  /*05a0*/  SYNCS.EXCH.64 URZ, [UR5+0x8], UR10 ;  /* 0x0000080a05ff75b2 */ /* 0x0002620008000100 */
[----:B------:R1:W1:Y:S01]  /*05b0*/  SYNCS.EXCH.64 URZ, [UR5+0x20], UR10 ;  /* 0x0000200a05ff75b2 */ /* 0x0002620008000100 */
[----:B------:R1:W1:Y:S01]  /*05c0*/  SYNCS.EXCH.64 URZ, [UR5+0x10], UR10 ;  /* 0x0000100a05ff75b2 */ /* 0x0002620008000100 */
[----:B------:R1:W1:Y:S01]  /*05d0*/  SYNCS.EXCH.64 URZ, [UR5+0x28], UR10 ;  /* 0x0000280a05ff75b2 */ /* 0x0002620008000100 */
[----:B------:R-:W-:Y:S01]  /*05e0*/  NOP ;  /* 0x0000000000007918 */ /* 0x000fe20000000000 */
.L_x_9:
[----:B------:R-:W2:Y:S01]  /*05f0*/  SHFL.IDX PT, R2, R166, RZ, 0x1f ;  /* 0x00001fffa6027589 */ /* 0x000ea200000e0000 */
[----:B------:R-:W-:Y:S01]  /*0600*/  NOP ;  /* 0x0000000000007918 */ /* 0x000fe20000000000 */
[----:B--2---:R-:W-:-:S13]  /*0610*/  ISETP.NE.AND P0, PT, R2, 0x1, PT ;  /* 0x000000010200780c */ /* 0x004fda0003f05270 */
[----:B------:R-:W-:Y:S05]  /*0620*/  @P0 BRA `(.L_x_10) ;  /* 0x0000000000580947 */ /* 0x000fea0003800000 */
[----:B------:R-:W2:Y:S01]  /*0630*/  S2UR UR7, SR_CgaCtaId ;  /* 0x00000000000779c3 */ /* 0x000ea20000008800 */
[----:B------:R-:W-:Y:S01]  /*0640*/  UMOV UR9, 0x400 ;  /* 0x0000040000097882 */ /* 0x000fe20000000000 */
[----:B-1----:R-:W-:Y:S01]  /*0650*/  UMOV UR5, 0x20 ;  /* 0x0000002000057882 */ /* 0x002fe20000000000 */
[----:B------:R-:W-:Y:S01]  /*0660*/  UMOV UR4, 0x80 ;  /* 0x0000008000047882 */ /* 0x000fe20000000000 */
[----:B------:R-:W-:-:S04]  /*0670*/  UIADD3 UR10, UPT, UPT, -UR5, 0x100000, URZ ;  /* 0x00100000050a7890 */ /* 0x000fc8000fffe1ff */
[----:B------:R-:W-:Y:S02]  /*0680*/  USHF.L.U32 UR11, UR10, 0xb, URZ ;  /* 0x0000000b0a0b7899 */ /* 0x000fe400080006ff */
[----:B------:R-:W-:Y:S02]  /*0690*/  USHF.L.U32 UR10, UR10, 0x1, URZ ;  /* 0x000000010a0a7899 */ /* 0x000fe400080006ff */
[----:B------:R-:W-:-:S04]  /*06a0*/  UIADD3 UR4, UPT, UPT, -UR4, 0x100000, URZ ;  /* 0x0010000004047890 */ /* 0x000fc8000fffe1ff */
[----:B------:R-:W-:Y:S02]  /*06b0*/  USHF.L.U32 UR5, UR4, 0xb, URZ ;  /* 0x0000000b04057899 */ /* 0x000fe400080006ff */
[----:B------:R-:W-:Y:S01]  /*06c0*/  USHF.L.U32 UR4, UR4, 0x1, URZ ;  /* 0x0000000104047899 */ /* 0x000fe200080006ff */
[----:B------:R-:W-:Y:S01]  /*06d0*/  ELECT P0, URZ, PT ;  /* 0x0000000000ff782f */ /* 0x000fe20003800000 */
[----:B--2---:R-:W-:Y:S01]  /*06e0*/  ULEA UR7, UR7, UR9, 0x18 ;  /* 0x0000000907077291 */ /* 0x004fe2000f8ec0ff */
[----:B------:R-:W1:Y:S11]  /*06f0*/  FENCE.VIEW.ASYNC.S ;  /* 0x00000000000073c6 */ /* 0x000e760000000000 */
[----:B-1----:R2:W1:Y:S01]  /*0700*/  SYNCS.EXCH.64 URZ, [UR7+0x30], UR10 ;  /* 0x0000300a07ff75b2 */ /* 0x0024620008000100 */
[----:B------:R2:W1:Y:S01]  /*0710*/  SYNCS.EXCH.64 URZ, [UR7+0x50], UR4 ;  /* 0x0000500407ff75b2 */ /* 0x0004620008000100 */
[----:B------:R2:W1:Y:S01]  /*0720*/  SYNCS.EXCH.64 URZ, [UR7+0x38], UR10 ;  /* 0x0000380a07ff75b2 */ /* 0x0004620008000100 */
[----:B------:R2:W1:Y:S01]  /*0730*/  SYNCS.EXCH.64 URZ, [UR7+0x58], UR4 ;  /* 0x0000580407ff75b2 */ /* 0x0004620008000100 */
[----:B------:R2:W1:Y:S01]  /*0740*/  SYNCS.EXCH.64 URZ, [UR7+0x40], UR10 ;  /* 0x0000400a07ff75b2 */ /* 0x0004620008000100 */
[----:B------:R2:W1:Y:S01]  /*0750*/  SYNCS.EXCH.64 URZ, [UR7+0x60], UR4 ;  /* 0x0000600407ff75b2 */ /* 0x0004620008000100 */
[----:B------:R2:W1:Y:S01]  /*0760*/  SYNCS.EXCH.64 URZ, [UR7+0x48], UR10 ;  /* 0x0000480a07ff75b2 */ /* 0x0004620008000100 */
[----:B------:R2:W1:Y:S02]  /*0770*/  SYNCS.EXCH.64 URZ, [UR7+0x68], UR4 ;  /* 0x0000680407ff75b2 */ /* 0x0004640008000100 */
[----:B--2---:R-:W-:Y:S01]  /*0780*/  NOP ;  /* 0x0000000000007918 */ /* 0x004fe20000000000 */
.L_x_10:
[----:B------:R-:W2:Y:S01]  /*0790*/  SHFL.IDX PT, R2, R166, RZ, 0x1f ;  /* 0x00001fffa6027589 */ /* 0x000ea200000e0000 */
[----:B------:R-:W-:Y:S01]  /*07a0*/  NOP ;  /* 0x0000000000007918 */ /* 0x000fe20000000000 */
[----:B--2---:R-:W-:-:S13]  /*07b0*/  ISETP.NE.AND P0, PT, R2, 0x3, PT ;  /* 0x000000030200780c */ /* 0x004fda0003f05270 */
[----:B------:R-:W-:Y:S05]  /*07c0*/  @P0 BRA `(.L_x_11) ;  /* 0x0000000000300947 */ /* 0x000fea0003800000 */
[----:B-1----:R-:W1:Y:S01]  /*07d0*/  S2UR UR5, SR_CgaCtaId ;  /* 0x00000000000579c3 */ /* 0x002e620000008800 */
        /* <DEDUP_REMOVED lines=8> */
[----:B-1----:R2:W1:Y:S01]  /*0860*/  SYNCS.EXCH.64 URZ, [UR5+0x70], UR10 ;  /* 0x0000700a05ff75b2 */ /* 0x0024620008000100 */
[----:B------:R2:W1:Y:S02]  /*0870*/  SYNCS.EXCH.64 URZ, [UR5+0x78], UR10 ;  /* 0x0000780a05ff75b2 */ /* 0x0004640008000100 */
[----:B--2---:R-:W-:Y:S01]  /*0880*/  NOP ;  /* 0x0000000000007918 */ /* 0x004fe20000000000 */
.L_x_11:
[----:B------:R-:W2:Y:S01]  /*0890*/  SHFL.IDX PT, R2, R166, RZ, 0x1f ;  /* 0x00001fffa6027589 */ /* 0x000ea200000e0000 */
[----:B------:R-:W-:Y:S01]  /*08a0*/  NOP ;  /* 0x0000000000007918 */ /* 0x000fe20000000000 */
[----:B--2---:R-:W-:-:S13]  /*08b0*/  ISETP.NE.AND P0, PT, R2, 0x4, PT ;  /* 0x000000040200780c */ /* 0x004fda0003f05270 */
[----:B------:R-:W-:Y:S05]  /*08c0*/  @P0 BRA `(.L_x_12) ;  /* 0x00000000004c0947 */ /* 0x000fea0003800000 */
[----:B-1----:R-:W1:Y:S01]  /*08d0*/  S2UR UR5, SR_CgaCtaId ;  /* 0x00000000000579c3 */ /* 0x002e620000008800 */
[----:B------:R-:W-:Y:S01]  /*08e0*/  UMOV UR9, 0xe0 ;  /* 0x000000e000097882 */ /* 0x000fe20000000000 */
[----:B------:R-:W-:Y:S01]  /*08f0*/  UMOV UR7, 0x400 ;  /* 0x0000040000077882 */ /* 0x000fe20000000000 */
[----:B------:R-:W-:Y:S01]  /*0900*/  USEL UR9, UR9, 0x100, UP3 ;  /* 0x0000010009097887 */ /* 0x000fe20009800000 */
[----:B------:R-:W-:Y:S01]  /*0910*/  UMOV UR4, 0x1 ;  /* 0x0000000100047882 */ /* 0x000fe20000000000 */
[----:B------:R-:W-:Y:S01]  /*0920*/  ELECT P0, URZ, PT ;  /* 0x0000000000ff782f */ /* 0x000fe20003800000 */
[----:B------:R-:W-:-:S04]  /*0930*/  UIADD3 UR10, UPT, UPT, -UR4, 0x100000, URZ ;  /* 0x00100000040a7890 */ /* 0x000fc8000fffe1ff */
[----:B------:R-:W-:Y:S02]  /*0940*/  USHF.L.U32 UR11, UR10, 0xb, URZ ;  /* 0x0000000b0a0b7899 */ /* 0x000fe400080006ff */
[----:B------:R-:W-:Y:S02]  /*0950*/  USHF.L.U32 UR10, UR10, 0x1, URZ ;  /* 0x000000010a0a7899 */ /* 0x000fe400080006ff */
[----:B------:R-:W-:-:S04]  /*0960*/  UIADD3 UR12, UPT, UPT, -UR9, 0x100000, URZ ;  /* 0x00100000090c7890 */ /* 0x000fc8000fffe1ff */
[----:B------:R-:W-:Y:S02]  /*0970*/  USHF.L.U32 UR13, UR12, 0xb, URZ ;  /* 0x0000000b0c0d7899 */ /* 0x000fe400080006ff */
[----:B------:R-:W-:Y:S02]  /*0980*/  USHF.L.U32 UR12, UR12, 0x1, URZ ;  /* 0x000000010c0c7899 */ /* 0x000fe400080006ff */
[----:B-1----:R-:W-:Y:S01]  /*0990*/  ULEA UR5, UR5, UR7, 0x18 ;  /* 0x0000000705057291 */ /* 0x002fe2000f8ec0ff */
[----:B------:R-:W1:Y:S11]  /*09a0*/  FENCE.VIEW.ASYNC.S ;  /* 0x00000000000073c6 */ /* 0x000e760000000000 */
[----:B-1----:R2:W1:Y:S01]  /*09b0*/  SYNCS.EXCH.64 URZ, [UR5+0x80], UR10 ;  /* 0x0000800a05ff75b2 */ /* 0x0024620008000100 */
[----:B------:R2:W1:Y:S01]  /*09c0*/  SYNCS.EXCH.64 URZ, [UR5+0x90], UR12 ;  /* 0x0000900c05ff75b2 */ /* 0x0004620008000100 */
[----:B------:R2:W1:Y:S01]  /*09d0*/  SYNCS.EXCH.64 URZ, [UR5+0x88], UR10 ;  /* 0x0000880a05ff75b2 */ /* 0x0004620008000100 */
[----:B------:R2:W1:Y:S02]  /*09e0*/  SYNCS.EXCH.64 URZ, [UR5+0x98], UR12 ;  /* 0x0000980c05ff75b2 */ /* 0x0004640008000100 */
[----:B--2---:R-:W-:Y:S01]  /*09f0*/  NOP ;  /* 0x0000000000007918 */ /* 0x004fe20000000000 */
.L_x_12:
        /* <DEDUP_REMOVED lines=20> */
[----:B------:R2:W1:Y:S02]  /*0b40*/  SYNCS.EXCH.64 URZ, [UR7+0xb8], UR4 ;  /* 0x0000b80407ff75b2 */ /* 0x0004640008000100 */
[----:B--2---:R-:W-:Y:S01]  /*0b50*/  NOP ;  /* 0x0000000000007918 */ /* 0x004fe20000000000 */
.L_x_13:
        /* <DEDUP_REMOVED lines=18> */
.L_x_14:
[----:B-1----:R-:W1:Y:S01]  /*0c80*/  S2UR UR5, SR_CTAID.X ;  /* 0x00000000000579c3 */ /* 0x002e620000002500 */
[----:B------:R-:W-:-:S05]  /*0c90*/  CS2R.32 R160, SR_CgaSize ;  /* 0x0000000000a07805 */ /* 0x000fca0000008a00 */
[----:B------:R-:W-:-:S05]  /*0ca0*/  IMAD R160, R160, -0xa0, RZ ;  /* 0xffffff60a0a07824 */ /* 0x000fca00078e02ff */
[----:B------:R-:W-:-:S14]  /*0cb0*/  R2UR UR9, R160 ;  /* 0x00000000a00972ca */ /* 0x000fdc00000e0000 */
[----:B------:R-:W2:Y:S01]  /*0cc0*/  LDCU UR9, c[0x0][UR9+0x2b0] ;  /* 0x00005600090977ac */ /* 0x000ea20008000800 */
[----:B------:R-:W-:Y:S01]  /*0cd0*/  NOP ;  /* 0x0000000000007918 */ /* 0x000fe20000000000 */
[----:B------:R-:W-:-:S05]  /*0ce0*/  CS2R.32 R160, SR_CgaSize ;  /* 0x0000000000a07805 */ /* 0x000fca0000008a00 */
[----:B------:R-:W-:-:S05]  /*0cf0*/  IMAD R160, R160, -0xa0, RZ ;  /* 0xffffff60a0a07824 */ /* 0x000fca00078e02ff */
[----:B------:R-:W-:-:S14]  /*0d00*/  R2UR UR7, R160 ;  /* 0x00000000a00772ca */ /* 0x000fdc00000e0000 */
[----:B------:R-:W3:Y:S01]  /*0d10*/  LDCU UR7, c[0x0][UR7+0x2b4] ;  /* 0x00005680070777ac */ /* 0x000ee20008000800 */
[----:B------:R-:W4:Y:S08]  /*0d20*/  S2UR UR4, SR_CTAID.Y ;  /* 0x00000000000479c3 */ /* 0x000f300000002600 */
[----:B------:R-:W3:Y:S01]  /*0d30*/  LDC R9, c[0x0][0xb24] ;  /* 0x0002c900ff097b82 */ /* 0x000ee20000000800 */
[----:B-1----:R-:W-:-:S02]  /*0d40*/  I2FP.F32.U32 R4, UR5 ;  /* 0x0000000500047c45 */ /* 0x002fc40008201000 */
[----:B------:R-:W-:-:S05]  /*0d50*/  CS2R.32 R5, SR_CgaSize ;  /* 0x0000000000057805 */ /* 0x000fca0000008a00 */
[----:B------:R-:W-:-:S06]  /*0d60*/  IMAD R5, R5, -0xa0, RZ ;  /* 0xffffff6005057824 */ /* 0x000fcc00078e02ff */
[----:B------:R-:W1:Y:S01]  /*0d70*/  LDC R5, c[0x0][R5+0x2a0] ;  /* 0x0000a80005057b82 */ /* 0x000e620000000800 */
[----:B------:R-:W-:Y:S01]  /*0d80*/  MOV R21, UR5 ;  /* 0x0000000500157c02 */ /* 0x000fe20008000f00 */
[----:B--2---:R-:W-:Y:S01]  /*0d90*/  FMUL R4, R4, UR9 ;  /* 0x0000000904047c20 */ /* 0x004fe20008400000 */
[----:B----4-:R-:W-:Y:S02]  /*0da0*/  I2FP.F32.U32 R2, UR4 ;  /* 0x0000000400027c45 */ /* 0x010fe40008201000 */
[----:B------:R-:W-:-:S05]  /*0db0*/  CS2R.32 R3, SR_CgaSize ;  /* 0x0000000000037805 */ /* 0x000fca0000008a00 */
[----:B------:R-:W-:-:S06]  /*0dc0*/  IMAD R3, R3, -0xa0, RZ ;  /* 0xffffff6003037824 */ /* 0x000fcc00078e02ff */
[----:B------:R-:W2:Y:S01]  /*0dd0*/  LDC R3, c[0x0][R3+0x2a4] ;  /* 0x0000a90003037b82 */ /* 0x000ea20000000800 */
[----:B------:R-:W4:Y:S01]  /*0de0*/  F2I.U32.TRUNC.NTZ R160, R4 ;  /* 0x0000000400a07305 */ /* 0x000f22000020f000 */
[----:B------:R-:W-:Y:S01]  /*0df0*/  MOV R20, UR4 ;  /* 0x0000000400147c02 */ /* 0x000fe20008000f00 */
[----:B---3--:R-:W-:-:S05]  /*0e00*/  FMUL R2, R2, UR7 ;  /* 0x0000000702027c20 */ /* 0x008fca0008400000 */
[----:B------:R-:W-:Y:S01]  /*0e10*/  BAR.SYNC.DEFER_BLOCKING 0x0 ;  /* 0x0000000000007b1d */ /* 0x000fe20000010000 */
[----:B------:R-:W-:-:S05]  /*0e20*/  ISETP.GE.AND P0, PT, R9, 0x1, PT ;  /* 0x000000010900780c */ /* 0x000fca0003f06270 */
[----:B------:R-:W3:Y:S02]  /*0e30*/  F2I.U32.TRUNC.NTZ R158, R2 ;  /* 0x00000002009e7305 */ /* 0x000ee4000020f000 */
[----:B------:R-:W2:Y:S01]  /*0e40*/  S2UR UR36, SR_CTAID.Z ;  /* 0x00000000002479c3 */ /* 0x000ea20000002700 */
[----:B----4-:R-:W-:-:S05]  /*0e50*/  IADD3 R160, PT, PT, -R160, RZ, RZ ;  /* 0x000000ffa0a07210 */ /* 0x010fca0007ffe1ff */
[----:B-1----:R-:W-:Y:S01]  /*0e60*/  IMAD R160, R5, R160, UR5 ;  /* 0x0000000505a07e24 */ /* 0x002fe2000f8e02a0 */
[----:B---3--:R-:W-:-:S05]  /*0e70*/  IADD3 R158, PT, PT, -R158, RZ, RZ ;  /* 0x000000ff9e9e7210 */ /* 0x008fca0007ffe1ff */
[----:B--2---:R-:W-:Y:S01]  /*0e80*/  IMAD R158, R3, R158, UR4 ;  /* 0x00000004039e7e24 */ /* 0x004fe2000f8e029e */
[----:B------:R-:W-:Y:S06]  /*0e90*/  @!P0 BRA `(.L_x_15) ;  /* 0x0000000000b88947 */ /* 0x000fec0003800000 */
[----:B------:R-:W1:Y:S01]  /*0ea0*/  LDC.64 R4, c[0x0][0xb18] ;  /* 0x0002c600ff047b82 */ /* 0x000e620000000a00 */
[----:B------:R-:W-:-:S07]  /*0eb0*/  ISETP.NE.AND P0, PT, R9, 0x1, PT ;  /* 0x000000010900780c */ /* 0x000fce0003f05270 */
[----:B------:R-:W2:Y:S08]  /*0ec0*/  LDC R10, c[0x0][0xb0c] ;  /* 0x0002c300ff0a7b82 */ /* 0x000eb00000000800 */
[----:B------:R-:W3:Y:S08]  /*0ed0*/  LDC R11, c[0x0][0x370] ;  /* 0x0000dc00ff0b7b82 */ /* 0x000ef00000000800 */
[----:B------:R-:W4:Y:S01]  /*0ee0*/  LDC R12, c[0x0][0x374] ;  /* 0x0000dd00ff0c7b82 */ /* 0x000f220000000800 */
[----:B-1----:R-:W-:-:S07]  /*0ef0*/  ISETP.NE.AND P1, PT, R4, 0x1, PT ;  /* 0x000000010400780c */ /* 0x002fce0003f25270 */
[----:B------:R-:W3:Y:S01]  /*0f00*/  LDC.64 R6, c[0x0][0xb10] ;  /* 0x0002c400ff067b82 */ /* 0x000ee20000000a00 */
[----:B--2---:R-:W-:-:S07]  /*0f10*/  ISETP.NE.AND P2, PT, R10, 0x1, PT ;  /* 0x000000010a00780c */ /* 0x004fce0003f45270 */
[----:B------:R-:W1:Y:S08]  /*0f20*/  LDC R8, c[0x0][0xb20] ;  /* 0x0002c800ff087b82 */ /* 0x000e700000000800 */
[----:B------:R-:W2:Y:S01]  /*0f30*/  LDC.64 R2, c[0x0][0xb28] ;  /* 0x0002ca00ff027b82 */ /* 0x000ea20000000a00 */
[----:B----4-:R-:W-:-:S04]  /*0f40*/  IMAD.HI.U32 R13, R12, R5, RZ ;  /* 0x000000050c0d7227 */ /* 0x010fc800078e00ff */
[----:B------:R-:W-:-:S04]  /*0f50*/  IMAD.HI.U32 R5, R20, R5, RZ ;  /* 0x0000000514057227 */ /* 0x000fc800078e00ff */
[----:B---3--:R-:W-:-:S04]  /*0f60*/  IMAD.HI.U32 R14, R11, R6, RZ ;  /* 0x000000060b0e7227 */ /* 0x008fc800078e00ff */
[C---:B------:R-:W-:Y:S01]  /*0f70*/  IMAD.HI.U32 R16, R21.reuse, R6, RZ ;  /* 0x0000000615107227 */ /* 0x040fe200078e00ff */
[-C--:B------:R-:W-:Y:S02]  /*0f80*/  @P2 SHF.R.U32.HI R11, RZ, R7.reuse, R14 ;  /* 0x00000007ff0b2219 */ /* 0x080fe4000001160e */
[-C--:B-1----:R-:W-:Y:S02]  /*0f90*/  @P1 SHF.R.U32.HI R12, RZ, R8.reuse, R13 ;  /* 0x00000008ff0c1219 */ /* 0x082fe4000001160d */
[----:B------:R-:W-:Y:S02]  /*0fa0*/  SHF.R.U32.HI R5, RZ, R8, R5 ;  /* 0x00000008ff057219 */ /* 0x000fe40000011605 */
[----:B------:R-:W-:Y:S02]  /*0fb0*/  SHF.R.U32.HI R16, RZ, R7, R16 ;  /* 0x00000007ff107219 */ /* 0x000fe40000011610 */
[----:B------:R-:W-:Y:S01]  /*0fc0*/  SEL R5, R20, R5, !P1 ;  /* 0x0000000514057207 */ /* 0x000fe20004800000 */
[----:B--2---:R-:W-:Y:S01]  /*0fd0*/  IMAD.HI.U32 R14, R12, R2, RZ ;  /* 0x000000020c0e7227 */ /* 0x004fe200078e00ff */
[----:B------:R-:W-:-:S02]  /*0fe0*/  SEL R7, R21, R16, !P2 ;  /* 0x0000001015077207 */ /* 0x000fc40005000000 */
[----:B------:R-:W-:Y:S01]  /*0ff0*/  IADD3 R13, PT, PT, -R5, RZ, RZ ;  /* 0x000000ff050d7210 */ /* 0x000fe20007ffe1ff */
[----:B------:R-:W-:Y:S01]  /*1000*/  IMAD.HI.U32 R6, R11, R2, RZ ;  /* 0x000000020b067227 */ /* 0x000fe200078e00ff */
[----:B------:R-:W-:-:S03]  /*1010*/  @P0 SHF.R.U32.HI R12, RZ, R3, R14 ;  /* 0x00000003ff0c0219 */ /* 0x000fc6000001160e */
[----:B------:R-:W-:Y:S01]  /*1020*/  IMAD R13, R4, R13, R20 ;  /* 0x0000000d040d7224 */ /* 0x000fe200078e0214 */
[----:B------:R-:W-:Y:S01]  /*1030*/  @P0 SHF.R.U32.HI R11, RZ, R3, R6 ;  /* 0x00000003ff0b0219 */ /* 0x000fe20000011606 */
[----:B------:R-:W-:-:S04]  /*1040*/  IMAD R12, R12, R9, RZ ;  /* 0x000000090c0c7224 */ /* 0x000fc800078e02ff */
[----:B------:R-:W-:Y:S01]  /*1050*/  IMAD R6, R11, R9, RZ ;  /* 0x000000090b067224 */ /* 0x000fe200078e02ff */
[----:B------:R-:W-:-:S04]  /*1060*/  ISETP.GE.AND P1, PT, R5, R12, PT ;  /* 0x0000000c0500720c */ /* 0x000fc80003f26270 */
[----:B------:R-:W-:Y:S01]  /*1070*/  ISETP.GE.OR P1, PT, R7, R6, P1 ;  /* 0x000000060700720c */ /* 0x000fe20000f26670 */
[----:B------:R-:W-:-:S05]  /*1080*/  IMAD.HI.U32 R6, R5, R2, RZ ;  /* 0x0000000205067227 */ /* 0x000fca00078e00ff */
[----:B------:R-:W-:-:S04]  /*1090*/  SHF.R.U32.HI R6, RZ, R3, R6 ;  /* 0x00000003ff067219 */ /* 0x000fc80000011606 */
[----:B------:R-:W-:-:S03]  /*10a0*/  SEL R6, R5, R6, !P0 ;  /* 0x0000000605067207 */ /* 0x000fc60004000000 */
[----:B------:R-:W-:Y:S01]  /*10b0*/  @!P1 IMAD.HI.U32 R8, R7, R2, RZ ;  /* 0x0000000207089227 */ /* 0x000fe200078e00ff */
[----:B------:R-:W-:-:S04]  /*10c0*/  IADD3 R2, PT, PT, -R6, RZ, RZ ;  /* 0x000000ff06027210 */ /* 0x000fc80007ffe1ff */
[----:B------:R-:W-:Y:S01]  /*10d0*/  @!P1 SHF.R.U32.HI R8, RZ, R3, R8 ;  /* 0x00000003ff089219 */ /* 0x000fe20000011608 */
[----:B------:R-:W-:-:S03]  /*10e0*/  IMAD R2, R9, R2, R5 ;  /* 0x0000000209027224 */ /* 0x000fc600078e0205 */
[----:B------:R-:W-:-:S05]  /*10f0*/  @!P1 SEL R3, R7, R8, !P0 ;  /* 0x0000000807039207 */ /* 0x000fca0004000000 */
[--C-:B------:R-:W-:Y:S02]  /*1100*/  @!P1 IMAD.IADD R6, R6, 0x1, -R3.reuse ;  /* 0x0000000106069824 */ /* 0x100fe400078e0a03 */
[----:B------:R-:W-:Y:S01]  /*1110*/  @!P1 IMAD R3, R2, R11, R3 ;  /* 0x0000000b02039224 */ /* 0x000fe200078e0203 */
[----:B------:R-:W-:Y:S01]  /*1120*/  IADD3 R2, PT, PT, -R7, RZ, RZ ;  /* 0x000000ff07027210 */ /* 0x000fe20007ffe1ff */
[----:B------:R-:W-:Y:S02]  /*1130*/  @!P1 IMAD R5, R6, R9, R7 ;  /* 0x0000000906059224 */ /* 0x000fe400078e0207 */
[----:B------:R-:W-:Y:S02]  /*1140*/  @!P1 IMAD.MOV.U32 R7, RZ, RZ, R3 ;  /* 0x000000ffff079224 */ /* 0x000fe400078e0003 */
[----:B------:R-:W-:Y:S02]  /*1150*/  IMAD R2, R10, R2, R21 ;  /* 0x000000020a027224 */ /* 0x000fe400078e0215 */
[----:B------:R-:W-:-:S02]  /*1160*/  IMAD R20, R5, R4, R13 ;  /* 0x0000000405147224 */ /* 0x000fc400078e020d */
[----:B------:R-:W-:Y:S02]  /*1170*/  IMAD R21, R7, R10, R2 ;  /* 0x0000000a07157224 */ /* 0x000fe400078e0202 */
.L_x_15:
[----:B------:R-:W1:Y:S01]  /*1180*/  LDCU UR4, c[0x0][0xb30] ;  /* 0x00016600ff0477ac */ /* 0x000e620008000800 */
[----:B------:R-:W2:Y:S08]  /*1190*/  S2UR UR37, SR_CgaCtaId ;  /* 0x00000000002579c3 */ /* 0x000eb00000008800 */
[----:B------:R-:W3:Y:S01]  /*11a0*/  LDC R72, c[0x0][0xb24] ;  /* 0x0002c900ff487b82 */ /* 0x000ee20000000800 */
[----:B-1----:R-:W-:-:S09]  /*11b0*/  UISETP.NE.AND UP0, UPT, UR4, 0x1, UPT ;  /* 0x000000010400788c */ /* 0x002fd2000bf05270 */
[----:B--2---:R-:W-:Y:S05]  /*11c0*/  BRA.U UP0, `(.L_x_16) ;  /* 0x0000000100407547 */ /* 0x004fea000b800000 */
[----:B------:R-:W1:Y:S08]  /*11d0*/  LDC.64 R4, c[0x0][0xb10] ;  /* 0x0002c400ff047b82 */ /* 0x000e700000000a00 */
[----:B------:R-:W2:Y:S08]  /*11e0*/  LDC.64 R2, c[0x0][0xb18] ;  /* 0x0002c600ff027b82 */ /* 0x000eb00000000a00 */
[----:B------:R-:W4:Y:S08]  /*11f0*/  LDC R6, c[0x0][0xb20] ;  /* 0x0002c800ff067b82 */ /* 0x000f300000000800 */
[----:B------:R-:W3:Y:S01]  /*1200*/  LDC R8, c[0x0][0xb0c] ;  /* 0x0002c300ff087b82 */ /* 0x000ee20000000800 */
[----:B-1----:R-:W-:-:S05]  /*1210*/  IMAD.HI.U32 R4, R21, R4, RZ ;  /* 0x0000000415047227 */ /* 0x002fca00078e00ff */
[----:B------:R-:W-:Y:S01]  /*1220*/  SHF.R.U32.HI R4, RZ, R5, R4 ;  /* 0x00000005ff047219 */ /* 0x000fe20000011604 */
[----:B--2---:R-:W-:Y:S01]  /*1230*/  IMAD.HI.U32 R3, R20, R3, RZ ;  /* 0x0000000314037227 */ /* 0x004fe200078e00ff */
[----:B------:R-:W-:-:S04]  /*1240*/  ISETP.NE.AND P0, PT, R2, 0x1, PT ;  /* 0x000000010200780c */ /* 0x000fc80003f05270 */
[----:B----4-:R-:W-:-:S04]  /*1250*/  SHF.R.U32.HI R3, RZ, R6, R3 ;  /* 0x00000006ff037219 */ /* 0x010fc80000011603 */
[----:B------:R-:W-:Y:S02]  /*1260*/  SEL R3, R20, R3, !P0 ;  /* 0x0000000314037207 */ /* 0x000fe40004000000 */
[----:B---3--:R-:W-:-:S04]  /*1270*/  ISETP.NE.AND P1, PT, R8, 0x1, PT ;  /* 0x000000010800780c */ /* 0x008fc80003f25270 */
[----:B------:R-:W-:-:S05]  /*1280*/  SEL R4, R21, R4, !P1 ;  /* 0x0000000415047207 */ /* 0x000fca0004800000 */
[----:B------:R-:W-:Y:S02]  /*1290*/  IMAD.IADD R5, R3, 0x1, -R4 ;  /* 0x0000000103057824 */ /* 0x000fe400078e0a04 */
[----:B------:R-:W-:Y:S02]  /*12a0*/  IMAD.IADD R3, R4, 0x1, -R3 ;  /* 0x0000000104037824 */ /* 0x000fe400078e0a03 */
[----:B------:R-:W-:Y:S02]  /*12b0*/  IMAD R21, R5, R8, R21 ;  /* 0x0000000805157224 */ /* 0x000fe400078e0215 */
[----:B------:R-:W-:-:S07]  /*12c0*/  IMAD R20, R3, R2, R20 ;  /* 0x0000000203147224 */ /* 0x000fce00078e0214 */
.L_x_16:
[----:B------:R-:W-:Y:S01]  /*12d0*/  BAR.SYNC.DEFER_BLOCKING 0x0 ;  /* 0x0000000000007b1d */ /* 0x000fe20000010000 */
[----:B------:R-:W-:Y:S01]  /*12e0*/  UISETP.NE.AND UP0, UPT, UR8, 0x2, UPT ;  /* 0x000000020800788c */ /* 0x000fe2000bf05270 */
[----:B------:R-:W-:Y:S02]  /*12f0*/  ISETP.NE.OR P5, PT, R0, 0x2, !P5 ;  /* 0x000000020000780c */ /* 0x000fe40006fa5670 */
[----:B------:R-:W-:-:S06]  /*1300*/  LOP3.LUT R2, R174, 0x1f, RZ, 0xc0, !PT ;  /* 0x0000001fae027812 */ /* 0x000fcc00078ec0ff */
[----:B------:R-:W-:Y:S05]  /*1310*/  BRA.U UP0, `(.L_x_17) ;  /* 0x0000001100387547 */ /* 0x000fea000b800000 */
[----:B------:R-:W1:Y:S01]  /*1320*/  LDCU UR13, c[0x0][0x38c] ;  /* 0x00007180ff0d77ac */ /* 0x000e620008000800 */
[----:B------:R-:W2:Y:S01]  /*1330*/  LDC R9, c[0x0][0x370] ;  /* 0x0000dc00ff097b82 */ /* 0x000ea20000000800 */
[----:B------:R-:W-:Y:S01]  /*1340*/  HFMA2 R14, -RZ, RZ, 0, 0 ;  /* 0x00000000ff0e7431 */ /* 0x000fe200000001ff */
[----:B------:R-:W-:Y:S01]  /*1350*/  ISETP.EQ.OR P4, PT, R2, RZ, P5 ;  /* 0x000000ff0200720c */ /* 0x000fe20002f82670 */
[----:B------:R-:W-:Y:S01]  /*1360*/  IMAD.MOV.U32 R15, RZ, RZ, 0x1 ;  /* 0x00000001ff0f7424 */ /* 0x000fe200078e00ff */
[----:B------:R-:W-:Y:S01]  /*1370*/  MOV R10, RZ ;  /* 0x000000ff000a7202 */ /* 0x000fe20000000f00 */
[----:B------:R-:W-:Y:S01]  /*1380*/  IMAD.MOV.U32 R12, RZ, RZ, RZ ;  /* 0x000000ffff0c7224 */ /* 0x000fe200078e00ff */
[----:B------:R-:W4:Y:S01]  /*1390*/  LDCU.64 UR22, c[0x0][0x348] ;  /* 0x00006900ff1677ac */ /* 0x000f220008000a00 */
[----:B------:R-:W-:Y:S01]  /*13a0*/  IMAD.MOV.U32 R8, RZ, RZ, 0x1 ;  /* 0x00000001ff087424 */ /* 0x000fe200078e00ff */
[----:B------:R-:W2:Y:S01]  /*13b0*/  LDC R0, c[0x0][0x374] ;  /* 0x0000dd00ff007b82 */ /* 0x000ea20000000800 */
[----:B------:R-:W-:Y:S01]  /*13c0*/  UMOV UR6, URZ ;  /* 0x000000ff00067c82 */ /* 0x000fe20008000000 */
[----:B-1----:R-:W-:-:S04]  /*13d0*/  UIADD3 UR5, UPT, UPT, UR13, 0x3f, URZ ;  /* 0x0000003f0d057890 */ /* 0x002fc8000fffe0ff */
[----:B------:R-:W-:-:S04]  /*13e0*/  USHF.R.S32.HI UR4, URZ, 0x1f, UR5 ;  /* 0x0000001fff047899 */ /* 0x000fc80008011405 */
[----:B------:R-:W-:-:S04]  /*13f0*/  ULEA.HI UR4, UR4, UR5, URZ, 0x6 ;  /* 0x0000000504047291 */ /* 0x000fc8000f8f30ff */
[----:B------:R-:W-:Y:S02]  /*1400*/  USHF.R.S32.HI UR15, URZ, 0x6, UR4 ;  /* 0x00000006ff0f7899 */ /* 0x000fe40008011404 */
[----:B------:R-:W-:Y:S02]  /*1410*/  UIADD3 UR4, UPT, UPT, UR13, -0x1, URZ ;  /* 0xffffffff0d047890 */ /* 0x000fe4000fffe0ff */
[----:B------:R-:W-:Y:S02]  /*1420*/  UISETP.LT.U32.AND UP0, UPT, UR15, 0x3, UPT ;  /* 0x000000030f00788c */ /* 0x000fe4000bf01070 */
[----:B------:R-:W-:Y:S02]  /*1430*/  UISETP.GE.U32.AND UP1, UPT, UR4, -0x7f, UPT ;  /* 0xffffff810400788c */ /* 0x000fe4000bf26070 */
[----:B------:R-:W-:Y:S02]  /*1440*/  USEL UR14, UR15, 0x3, UP0 ;  /* 0x000000030f0e7887 */ /* 0x000fe40008000000 */
[----:B------:R-:W-:-:S02]  /*1450*/  UIADD3 UR13, UPT, UPT, UR13, 0x7e, URZ ;  /* 0x0000007e0d0d7890 */ /* 0x000fc4000fffe0ff */
[----:B------:R-:W-:Y:S02]  /*1460*/  UIADD3 UR5, UPT, UPT, UR14, -0x1, URZ ;  /* 0xffffffff0e057890 */ /* 0x000fe4000fffe0ff */
[----:B------:R-:W-:-:S03]  /*1470*/  UIADD3 UR7, UPT, UPT, UR15, -UR14, URZ ;  /* 0x8000000e0f077290 */ /* 0x000fc6000fffe0ff */
[----:B------:R-:W-:-:S04]  /*1480*/  @UP1 UIADD3 UR5, UPT, UPT, UR14, URZ, URZ ;  /* 0x000000ff0e051290 */ /* 0x000fc8000fffe0ff */
[----:B----4-:R-:W-:-:S12]  /*1490*/  UIADD3 UR5, UPT, UPT, UR5, 0x1, URZ ;  /* 0x0000000105057890 */ /* 0x010fd8000fffe0ff */
.L_x_35:
[----:B------:R-:W-:Y:S01]  /*14a0*/  UISETP.NE.AND UP0, UPT, UR37, URZ, UPT ;  /* 0x000000ff2500728c */ /* 0x000fe2000bf05270 */
[----:B------:R-:W1:Y:S08]  /*14b0*/  S2UR UR37, SR_CgaCtaId ;  /* 0x00000000002579c3 */ /* 0x000e700000008800 */
[----:B------:R-:W-:Y:S05]  /*14c0*/  BRA.U UP0, `(.L_x_18) ;  /* 0x0000000100347547 */ /* 0x000fea000b800000 */
[----:B------:R-:W4:Y:S01]  /*14d0*/  S2R R2, SR_CgaCtaId ;  /* 0x0000000000027919 */ /* 0x000f220000008800 */
[----:B------:R-:W-:-:S04]  /*14e0*/  MOV R3, 0x400 ;  /* 0x0000040000037802 */ /* 0x000fc80000000f00 */
[----:B----4-:R-:W-:Y:S02]  /*14f0*/  LEA R3, R2, R3, 0x18 ;  /* 0x0000000302037211 */ /* 0x010fe400078ec0ff */
[----:B------:R-:W-:-:S03]  /*1500*/  SHF.L.U32 R2, R8, 0x1f, RZ ;  /* 0x0000001f08027819 */ /* 0x000fc600000006ff */
[----:B------:R-:W-:-:S04]  /*1510*/  IMAD R3, R10, 0x8, R3 ;  /* 0x000000080a037824 */ /* 0x000fc800078e0203 */
[----:B------:R-:W4:Y:S02]  /*1520*/  SYNCS.PHASECHK.TRANS64.TRYWAIT P0, [R3+URZ+0xd0], R2 ;  /* 0x0000d002030075a7 */ /* 0x000f2400080011ff */
[----:B----4-:R-:W-:Y:S05]  /*1530*/  @!P0 BRA `(.L_x_19) ;  /* 0x0000009400a88947 */ /* 0x010fea0003800000 */
.L_x_129:
[----:B------:R-:W-:Y:S01]  /*1540*/  VIADD R10, R10, 0x1 ;  /* 0x000000010a0a7836 */ /* 0x000fe20000000000 */
[----:B------:R4:W-:Y:S04]  /*1550*/  SYNCS.ARRIVE.TRANS64.A1T0 RZ, [R3+URZ+0xc0], RZ ;  /* 0x0000c0ff03ff79a7 */ /* 0x0009e800081000ff */
[----:B------:R-:W-:-:S04]  /*1560*/  ISETP.NE.AND P0, PT, R10, 0x2, PT ;  /* 0x000000020a00780c */ /* 0x000fc80003f05270 */
[----:B------:R-:W-:Y:S02]  /*1570*/  SEL R10, R10, RZ, P0 ;  /* 0x000000ff0a0a7207 */ /* 0x000fe40000000000 */
[----:B----4-:R-:W-:-:S04]  /*1580*/  SEL R3, RZ, 0x1, P0 ;  /* 0x00000001ff037807 */ /* 0x010fc80000000000 */
[----:B------:R-:W-:-:S07]  /*1590*/  LOP3.LUT R8, R8, R3, RZ, 0x3c, !PT ;  /* 0x0000000308087212 */ /* 0x000fce00078e3cff */
.L_x_18:
[----:B------:R-:W-:Y:S01]  /*15a0*/  UMOV UR4, 0x400 ;  /* 0x0000040000047882 */ /* 0x000fe20000000000 */
[----:B------:R-:W-:Y:S01]  /*15b0*/  SHF.L.U32 R2, R15, 0x1f, RZ ;  /* 0x0000001f0f027819 */ /* 0x000fe200000006ff */
[----:B-1----:R-:W-:Y:S01]  /*15c0*/  ULEA UR4, UR37, UR4, 0x18 ;  /* 0x0000000425047291 */ /* 0x002fe2000f8ec0ff */
[----:B------:R-:W-:Y:S01]  /*15d0*/  R2UR UR35, R21 ;  /* 0x00000000152372ca */ /* 0x000fe200000e0000 */
[----:B------:R-:W-:Y:S01]  /*15e0*/  UISETP.GE.U32.AND UP0, UPT, UR13, 0x7f, UPT ;  /* 0x0000007f0d00788c */ /* 0x000fe2000bf06070 */
[----:B------:R-:W-:Y:S01]  /*15f0*/  R2UR UR11, R20 ;  /* 0x00000000140b72ca */ /* 0x000fe200000e0000 */
[----:B------:R-:W-:Y:S01]  /*1600*/  ULEA UR8, UR6, UR4, 0x3 ;  /* 0x0000000406087291 */ /* 0x000fe2000f8e18ff */
[----:B------:R-:W-:-:S08]  /*1610*/  UMOV UR24, URZ ;  /* 0x000000ff00187c82 */ /* 0x000fd00008000000 */
[----:B------:R1:W4:Y:S01]  /*1620*/  SYNCS.PHASECHK.TRANS64.TRYWAIT P0, [UR8+0x18], R2 ;  /* 0x00001802ff0075a7 */ /* 0x0003220008001108 */
[----:B------:R-:W-:Y:S02]  /*1630*/  USHF.L.U32 UR35, UR35, 0x7, URZ ;  /* 0x0000000723237899 */ /* 0x000fe400080006ff */
[----:B------:R-:W-:Y:S01]  /*1640*/  USHF.L.U32 UR11, UR11, 0x8, URZ ;  /* 0x000000080b0b7899 */ /* 0x000fe200080006ff */
[----:B------:R-:W-:Y:S11]  /*1650*/  BRA.U !UP0, `(.L_x_20) ;  /* 0x0000000108a87547 */ /* 0x000ff6000b800000 */
[----:B------:R-:W-:Y:S01]  /*1660*/  UMOV UR16, URZ ;  /* 0x000000ff00107c82 */ /* 0x000fe20008000000 */
[----:B------:R-:W-:-:S05]  /*1670*/  UMOV UR17, UR6 ;  /* 0x0000000600117c82 */ /* 0x000fca0008000000 */
.L_x_25:
[----:B-1----:R-:W-:Y:S01]  /*1680*/  ULEA UR33, UR17, UR4, 0x3 ;  /* 0x0000000411217291 */ /* 0x002fe2000f8e18ff */
[----:B----4-:R-:W-:Y:S01]  /*1690*/  @!P5 MOV R3, 0xc000 ;  /* 0x0000c0000003d802 */ /* 0x010fe20000000f00 */
[----:B----4-:R-:W-:Y:S10]  /*16a0*/  @P0 BRA `(.L_x_21) ;  /* 0x00000000000c0947 */ /* 0x010ff40003800000 */
[----:B------:R-:W-:-:S04]  /*16b0*/  SHF.L.U32 R5, R15, 0x1f, RZ ;  /* 0x0000001f0f057819 */ /* 0x000fc800000006ff */
[----:B------:R-:W4:Y:S02]  /*16c0*/  SYNCS.PHASECHK.TRANS64.TRYWAIT P0, [UR33+0x18], R5 ;  /* 0x00001805ff0075a7 */ /* 0x000f240008001121 */
[----:B----4-:R-:W-:Y:S05]  /*16d0*/  @!P0 BRA `(.L_x_22) ;  /* 0x0000009400548947 */ /* 0x010fea0003800000 */
.L_x_21:
[----:B------:R4:W-:Y:S01]  /*16e0*/  @!P5 SYNCS.ARRIVE.TRANS64 RZ, [UR33], R3 ;  /* 0x00000003ffffd9a7 */ /* 0x0009e20008000021 */
[----:B------:R-:W-:Y:S04]  /*16f0*/  BSSY.RECONVERGENT B0, `(.L_x_23) ;  /* 0x0000003000007945 */ /* 0x000fe80003800200 */
[----:B------:R-:W-:Y:S05]  /*1700*/  @P4 BRA `(.L_x_24) ;  /* 0x0000000000044947 */ /* 0x000fea0003800000 */
[----:B------:R-:W-:Y:S05]  /*1710*/  BPT.TRAP 0x1 ;  /* 0x000000040000795c */ /* 0x000fea0000300000 */
.L_x_24:
[----:B------:R-:W-:Y:S05]  /*1720*/  BSYNC.RECONVERGENT B0 ;  /* 0x0000000000007941 */ /* 0x000fea0003800200 */
.L_x_23:
[----:B------:R-:W-:Y:S02]  /*1730*/  UIADD3 UR6, UPT, UPT, UR17, 0x1, URZ ;  /* 0x0000000111067890 */ /* 0x000fe4000fffe0ff */
[----:B------:R-:W-:Y:S02]  /*1740*/  ULEA UR32, UR17, UR4, 0xe ;  /* 0x0000000411207291 */ /* 0x000fe4000f8e70ff */
[----:B------:R-:W-:Y:S02]  /*1750*/  UISETP.NE.AND UP0, UPT, UR6, 0x3, UPT ;  /* 0x000000030600788c */ /* 0x000fe4000bf05270 */
[----:B------:R-:W-:Y:S02]  /*1760*/  UIADD3 UR26, UP1, UPT, UR22, 0x80, URZ ;  /* 0x00000080161a7890 */ /* 0x000fe4000ff3e0ff */
[----:B------:R-:W-:Y:S02]  /*1770*/  USEL UR9, URZ, 0x1, UP0 ;  /* 0x00000001ff097887 */ /* 0x000fe40008000000 */
[----:B------:R-:W-:-:S02]  /*1780*/  USEL UR6, UR6, URZ, UP0 ;  /* 0x000000ff06067287 */ /* 0x000fc40008000000 */
[----:B------:R-:W-:Y:S02]  /*1790*/  UIADD3 UR20, UP0, UPT, UR22, 0x180, URZ ;  /* 0x0000018016147890 */ /* 0x000fe4000ff1e0ff */
[----:B------:R-:W-:Y:S01]  /*17a0*/  ULEA UR8, UR6, UR4, 0x3 ;  /* 0x0000000406087291 */ /* 0x000fe2000f8e18ff */
[----:B------:R-:W-:Y:S01]  /*17b0*/  LOP3.LUT R15, R15, UR9, RZ, 0x3c, !PT ;  /* 0x000000090f0f7c12 */ /* 0x000fe2000f8e3cff */
[----:B------:R-:W-:Y:S02]  /*17c0*/  USHF.L.U32 UR34, UR16, 0x6, URZ ;  /* 0x0000000610227899 */ /* 0x000fe400080006ff */
[----:B------:R-:W-:Y:S01]  /*17d0*/  UIADD3.X UR27, UPT, UPT, URZ, UR23, URZ, UP1, !UPT ;  /* 0x00000017ff1b7290 */ /* 0x000fe20008ffe4ff */
[----:B-1----:R-:W-:Y:S01]  /*17e0*/  SHF.L.U32 R2, R15, 0x1f, RZ ;  /* 0x0000001f0f027819 */ /* 0x002fe200000006ff */
[----:B------:R-:W-:Y:S02]  /*17f0*/  UIADD3 UR32, UPT, UPT, UR32, 0x10800, URZ ;  /* 0x0001080020207890 */ /* 0x000fe4000fffe0ff */
[----:B------:R-:W-:Y:S01]  /*1800*/  UIADD3.X UR21, UPT, UPT, URZ, UR23, URZ, UP0, !UPT ;  /* 0x00000017ff157290 */ /* 0x000fe200087fe4ff */
[----:B------:R1:W1:Y:S01]  /*1810*/  SYNCS.PHASECHK.TRANS64.TRYWAIT P0, [UR8+0x18], R2 ;  /* 0x00001802ff0075a7 */ /* 0x0002620008001108 */
[----:B------:R-:W-:Y:S01]  /*1820*/  ULEA UR8, UR17, UR4, 0xf ;  /* 0x0000000411087291 */ /* 0x000fe2000f8e78ff */
[----:B------:R-:W-:Y:S01]  /*1830*/  UMOV UR18, 0x0 ;  /* 0x0000000000127882 */ /* 0x000fe20000000000 */
[----:B------:R-:W-:-:S02]  /*1840*/  UMOV UR19, 0x10000000 ;  /* 0x1000000000137882 */ /* 0x000fc40000000000 */
[----:B------:R-:W-:Y:S01]  /*1850*/  UIADD3 UR8, UPT, UPT, UR8, 0x1c800, URZ ;  /* 0x0001c80008087890 */ /* 0x000fe2000fffe0ff */
[----:B------:R1:W-:Y:S01]  /*1860*/  UTMALDG.3D [UR32], [UR26], desc[UR18] ;  /* 0x000012201a0075b4 */ /* 0x0003e20008011000 */
[----:B------:R-:W-:Y:S01]  /*1870*/  UMOV UR12, UR36 ;  /* 0x00000024000c7c82 */ /* 0x000fe20008000000 */
[----:B------:R-:W-:Y:S01]  /*1880*/  UMOV UR9, UR33 ;  /* 0x0000002100097c82 */ /* 0x000fe20008000000 */
[----:B------:R-:W-:Y:S01]  /*1890*/  UMOV UR10, UR34 ;  /* 0x00000022000a7c82 */ /* 0x000fe20008000000 */
[----:B------:R-:W-:Y:S01]  /*18a0*/  UIADD3 UR16, UPT, UPT, UR16, 0x1, URZ ;  /* 0x0000000110107890 */ /* 0x000fe2000fffe0ff */
[----:B------:R-:W-:Y:S01]  /*18b0*/  UMOV UR24, UR5 ;  /* 0x0000000500187c82 */ /* 0x000fe20008000000 */
[----:B------:R-:W-:Y:S02]  /*18c0*/  UMOV UR17, UR6 ;  /* 0x0000000600117c82 */ /* 0x000fe40008000000 */
[----:B------:R1:W-:Y:S01]  /*18d0*/  UTMALDG.3D [UR8], [UR20], desc[UR18] ;  /* 0x00001208140075b4 */ /* 0x0003e20008011000 */
[----:B------:R-:W-:-:S09]  /*18e0*/  UISETP.NE.AND UP0, UPT, UR16, UR5, UPT ;  /* 0x000000051000728c */ /* 0x000fd2000bf05270 */
[----:B------:R-:W-:Y:S05]  /*18f0*/  BRA.U UP0, `(.L_x_25) ;  /* 0xfffffffd00607547 */ /* 0x000fea000b83ffff */
.L_x_20:
[----:B-1--4-:R-:W-:Y:S01]  /*1900*/  PLOP3.LUT P0, PT, PT, PT, UP3, 0x80, 0x8 ;  /* 0x000000000008781c */ /* 0x012fe20003f0f038 */
[----:B------:R-:W-:Y:S01]  /*1910*/  ULEA UR8, UR6, UR4, 0x3 ;  /* 0x0000000406087291 */ /* 0x000fe2000f8e18ff */
[----:B------:R-:W-:Y:S01]  /*1920*/  SHF.L.U32 R2, R15, 0x1f, RZ ;  /* 0x0000001f0f027819 */ /* 0x000fe200000006ff */
[----:B------:R-:W-:-:S10]  /*1930*/  UISETP.GT.AND UP0, UPT, UR15, UR14, UPT ;  /* 0x0000000e0f00728c */ /* 0x000fd4000bf04270 */
[----:B------:R-:W-:Y:S01]  /*1940*/  @!P0 SYNCS.ARRIVE.TRANS64.A1T0 RZ, [UR4+0x78], RZ ;  /* 0x000078ffffff89a7 */ /* 0x000fe20008100004 */
[----:B------:R1:W4:Y:S01]  /*1950*/  SYNCS.PHASECHK.TRANS64.TRYWAIT P0, [UR8+0x18], R2 ;  /* 0x00001802ff0075a7 */ /* 0x0003220008001108 */
[----:B------:R-:W-:Y:S05]  /*1960*/  BRA.U !UP0, `(.L_x_26) ;  /* 0x0000000108ac7547 */ /* 0x000fea000b800000 */
[----:B------:R-:W-:Y:S01]  /*1970*/  UIADD3 UR21, UPT, UPT, UR7, UR24, URZ ;  /* 0x0000001807157290 */ /* 0x000fe2000fffe0ff */
[----:B------:R-:W-:-:S11]  /*1980*/  UMOV UR25, UR6 ;  /* 0x0000000600197c82 */ /* 0x000fd60008000000 */
.L_x_31:
[----:B-1----:R-:W-:Y:S01]  /*1990*/  ULEA UR17, UR25, UR4, 0x3 ;  /* 0x0000000419117291 */ /* 0x002fe2000f8e18ff */
[----:B----4-:R-:W-:Y:S01]  /*19a0*/  @!P5 MOV R3, 0xc000 ;  /* 0x0000c0000003d802 */ /* 0x010fe20000000f00 */
[----:B----4-:R-:W-:Y:S10]  /*19b0*/  @P0 BRA `(.L_x_27) ;  /* 0x00000000000c0947 */ /* 0x010ff40003800000 */
[----:B------:R-:W-:-:S04]  /*19c0*/  SHF.L.U32 R5, R15, 0x1f, RZ ;  /* 0x0000001f0f057819 */ /* 0x000fc800000006ff */
[----:B------:R-:W4:Y:S02]  /*19d0*/  SYNCS.PHASECHK.TRANS64.TRYWAIT P0, [UR17+0x18], R5 ;  /* 0x00001805ff0075a7 */ /* 0x000f240008001111 */
[----:B----4-:R-:W-:Y:S05]  /*19e0*/  @!P0 BRA `(.L_x_28) ;  /* 0x0000009000a88947 */ /* 0x010fea0003800000 */
.L_x_27:
[----:B------:R4:W-:Y:S01]  /*19f0*/  @!P5 SYNCS.ARRIVE.TRANS64 RZ, [UR17], R3 ;  /* 0x00000003ffffd9a7 */ /* 0x0009e20008000011 */
[----:B------:R-:W-:Y:S04]  /*1a00*/  BSSY.RECONVERGENT B0, `(.L_x_29) ;  /* 0x0000003000007945 */ /* 0x000fe80003800200 */
[----:B------:R-:W-:Y:S05]  /*1a10*/  @P4 BRA `(.L_x_30) ;  /* 0x0000000000044947 */ /* 0x000fea0003800000 */
[----:B------:R-:W-:Y:S05]  /*1a20*/  BPT.TRAP 0x1 ;  /* 0x000000040000795c */ /* 0x000fea0000300000 */
.L_x_30:
[----:B------:R-:W-:Y:S05]  /*1a30*/  BSYNC.RECONVERGENT B0 ;  /* 0x0000000000007941 */ /* 0x000fea0003800200 */
.L_x_29:
        /* <DEDUP_REMOVED lines=10> */
[----:B------:R-:W-:Y:S01]  /*1ae0*/  UIADD3 UR16, UPT, UPT, UR16, 0x10800, URZ ;  /* 0x0001080010107890 */ /* 0x000fe2000fffe0ff */
[----:B-1----:R-:W-:Y:S01]  /*1af0*/  SHF.L.U32 R2, R15, 0x1f, RZ ;  /* 0x0000001f0f027819 */ /* 0x002fe200000006ff */
[----:B------:R-:W-:Y:S02]  /*1b00*/  UIADD3.X UR31, UPT, UPT, URZ, UR23, URZ, UP1, !UPT ;  /* 0x00000017ff1f7290 */ /* 0x000fe40008ffe4ff */
[----:B------:R-:W-:Y:S01]  /*1b10*/  UIADD3.X UR29, UPT, UPT, URZ, UR23, URZ, UP0, !UPT ;  /* 0x00000017ff1d7290 */ /* 0x000fe200087fe4ff */
[----:B------:R1:W1:Y:S01]  /*1b20*/  SYNCS.PHASECHK.TRANS64.TRYWAIT P0, [UR8+0x18], R2 ;  /* 0x00001802ff0075a7 */ /* 0x0002620008001108 */
[----:B------:R-:W-:Y:S01]  /*1b30*/  ULEA UR8, UR25, UR4, 0xf ;  /* 0x0000000419087291 */ /* 0x000fe2000f8e78ff */
[----:B------:R-:W-:Y:S01]  /*1b40*/  UMOV UR26, 0x0 ;  /* 0x00000000001a7882 */ /* 0x000fe20000000000 */
[----:B------:R-:W-:-:S02]  /*1b50*/  UMOV UR27, 0x10000000 ;  /* 0x10000000001b7882 */ /* 0x000fc40000000000 */
[----:B------:R-:W-:Y:S01]  /*1b60*/  UIADD3 UR8, UPT, UPT, UR8, 0x1c800, URZ ;  /* 0x0001c80008087890 */ /* 0x000fe2000fffe0ff */
[----:B------:R-:W-:Y:S01]  /*1b70*/  UMOV UR19, UR35 ;  /* 0x0000002300137c82 */ /* 0x000fe20008000000 */
[----:B------:R-:W-:Y:S01]  /*1b80*/  UMOV UR20, UR36 ;  /* 0x0000002400147c82 */ /* 0x000fe20008000000 */
[----:B------:R-:W-:Y:S01]  /*1b90*/  UMOV UR12, UR36 ;  /* 0x00000024000c7c82 */ /* 0x000fe20008000000 */
[----:B------:R-:W-:Y:S01]  /*1ba0*/  UMOV UR9, UR17 ;  /* 0x0000001100097c82 */ /* 0x000fe20008000000 */
[----:B------:R-:W-:Y:S01]  /*1bb0*/  UMOV UR10, UR18 ;  /* 0x00000012000a7c82 */ /* 0x000fe20008000000 */
[----:B------:R1:W-:Y:S01]  /*1bc0*/  UTMALDG.3D [UR16], [UR30], desc[UR26] ;  /* 0x00001a101e0075b4 */ /* 0x0003e20008011000 */
[----:B------:R-:W-:Y:S01]  /*1bd0*/  UIADD3 UR24, UPT, UPT, UR24, 0x1, URZ ;  /* 0x0000000118187890 */ /* 0x000fe2000fffe0ff */
[----:B------:R-:W-:-:S03]  /*1be0*/  UMOV UR25, UR6 ;  /* 0x0000000600197c82 */ /* 0x000fc60008000000 */
[----:B------:R-:W-:Y:S01]  /*1bf0*/  UISETP.NE.AND UP0, UPT, UR24, UR21, UPT ;  /* 0x000000151800728c */ /* 0x000fe2000bf05270 */
[----:B------:R1:W-:Y:S08]  /*1c00*/  UTMALDG.3D [UR8], [UR28], desc[UR26] ;  /* 0x00001a081c0075b4 */ /* 0x0003f00008011000 */
[----:B------:R-:W-:Y:S05]  /*1c10*/  BRA.U UP0, `(.L_x_31) ;  /* 0xfffffffd005c7547 */ /* 0x000fea000b83ffff */
.L_x_26:
[----:B-1----:R-:W-:Y:S01]  /*1c20*/  LEA R2, R14, UR4, 0x3 ;  /* 0x000000040e027c11 */ /* 0x002fe2000f8e18ff */
[----:B------:R-:W-:Y:S01]  /*1c30*/  NOP ;  /* 0x0000000000007918 */ /* 0x000fe20000000000 */
[----:B----4-:R-:W-:Y:S02]  /*1c40*/  SHF.L.U32 R3, R12, 0x1f, RZ ;  /* 0x0000001f0c037819 */ /* 0x010fe400000006ff */
[----:B------:R-:W-:Y:S02]  /*1c50*/  LEA R4, R14, UR4, 0x4 ;  /* 0x000000040e047c11 */ /* 0x000fe4000f8e20ff */
[----:B------:R-:W1:Y:S02]  /*1c60*/  SYNCS.PHASECHK.TRANS64.TRYWAIT P0, [R2+URZ+0x80], R3 ;  /* 0x00008003020075a7 */ /* 0x000e6400080011ff */
[----:B-1----:R-:W-:Y:S05]  /*1c70*/  @!P0 BRA `(.L_x_32) ;  /* 0x00000090001c8947 */ /* 0x002fea0003800000 */
.L_x_132:
[----:B------:R-:W4:Y:S01]  /*1c80*/  LDS.128 R4, [R4+0xf0] ;  /* 0x0000f00004047984 */ /* 0x000f220000000c00 */
[----:B---3--:R-:W-:Y:S01]  /*1c90*/  ISETP.GE.AND P0, PT, R72, 0x1, PT ;  /* 0x000000014800780c */ /* 0x008fe20003f06270 */
[----:B-1----:R-:W-:Y:S01]  /*1ca0*/  VIADD R2, R2, 0x90 ;  /* 0x0000009002027836 */ /* 0x002fe20000000000 */
[----:B------:R-:W-:Y:S01]  /*1cb0*/  @!PT LDS RZ, [RZ] ;  /* 0x00000000fffff984 */ /* 0x000fe20000000800 */
[----:B------:R-:W-:Y:S01]  /*1cc0*/  @!PT LDS RZ, [RZ] ;  /* 0x00000000fffff984 */ /* 0x000fe20000000800 */
[----:B------:R-:W-:Y:S01]  /*1cd0*/  @!PT LDS RZ, [RZ] ;  /* 0x00000000fffff984 */ /* 0x000fe20000000800 */
[----:B------:R-:W-:Y:S01]  /*1ce0*/  @!PT LDS RZ, [RZ] ;  /* 0x00000000fffff984 */ /* 0x000fe20000000800 */
[----:B------:R1:W-:Y:S06]  /*1cf0*/  MEMBAR.ALL.CTA ;  /* 0x0000000000007992 */ /* 0x0003ec0000008000 */
[----:B-1----:R-:W1:Y:S01]  /*1d00*/  FENCE.VIEW.ASYNC.S ;  /* 0x00000000000073c6 */ /* 0x002e620000000000 */
[----:B------:R-:W-:-:S04]  /*1d10*/  PRMT R2, RZ, 0x654, R2 ;  /* 0x00000654ff027816 */ /* 0x000fc80000000002 */
[----:B-1----:R1:W-:Y:S01]  /*1d20*/  SYNCS.ARRIVE.TRANS64.RED.A1T0 RZ, [R2+URZ], RZ ;  /* 0x000000ff02ff79a7 */ /* 0x0023e200081004ff */
[----:B----4-:R-:W-:-:S13]  /*1d30*/  LOP3.LUT P2, RZ, R6, 0x1, RZ, 0xc0, !PT ;  /* 0x0000000106ff7812 */ /* 0x010fda000784c0ff */
[----:B------:R-:W-:Y:S01]  /*1d40*/  @P2 SHF.R.U32.HI R3, RZ, 0x10, R5 ;  /* 0x00000010ff032819 */ /* 0x000fe20000011605 */
[----:B------:R-:W-:Y:S01]  /*1d50*/  VOTEU.ANY UP0, P2 ;  /* 0x0000000000ff7886 */ /* 0x000fe20001000100 */
[----:B------:R-:W-:Y:S02]  /*1d60*/  @P2 MOV R13, R4 ;  /* 0x00000004000d2202 */ /* 0x000fe40000000f00 */
[----:B------:R-:W-:Y:S02]  /*1d70*/  @P2 R2UR.BROADCAST UR8, R3 ;  /* 0x00000000030822ca */ /* 0x000fe400008e0000 */
[----:B------:R-:W-:-:S11]  /*1d80*/  @P2 LOP3.LUT R11, R5, 0xffff, RZ, 0xc0, !PT ;  /* 0x0000ffff050b2812 */ /* 0x000fd600078ec0ff */
[----:B------:R-:W-:Y:S01]  /*1d90*/  @UP0 UMOV UR36, UR8 ;  /* 0x0000000800240c82 */ /* 0x000fe20008000000 */
[----:B-1----:R-:W-:Y:S05]  /*1da0*/  @!P0 BRA `(.L_x_33) ;  /* 0x0000000000b88947 */ /* 0x002fea0003800000 */
[----:B------:R-:W2:Y:S01]  /*1db0*/  LDC.64 R4, c[0x0][0xb18] ;  /* 0x0002c600ff047b82 */ /* 0x000ea20000000a00 */
[----:B------:R-:W-:-:S07]  /*1dc0*/  ISETP.NE.AND P3, PT, R72, 0x1, PT ;  /* 0x000000014800780c */ /* 0x000fce0003f65270 */
[----:B------:R-:W1:Y:S08]  /*1dd0*/  LDC.64 R6, c[0x0][0xb10] ;  /* 0x0002c400ff067b82 */ /* 0x000e700000000a00 */
[----:B------:R-:W3:Y:S08]  /*1de0*/  LDC R16, c[0x0][0xb20] ;  /* 0x0002c800ff107b82 */ /* 0x000ef00000000800 */
[----:B------:R-:W4:Y:S01]  /*1df0*/  LDC R18, c[0x0][0xb0c] ;  /* 0x0002c300ff127b82 */ /* 0x000f220000000800 */
[----:B--2---:R-:W-:Y:S01]  /*1e00*/  IMAD.HI.U32 R17, R0, R5, RZ ;  /* 0x0000000500117227 */ /* 0x004fe200078e00ff */
[----:B------:R-:W-:-:S03]  /*1e10*/  ISETP.NE.AND P0, PT, R4, 0x1, PT ;  /* 0x000000010400780c */ /* 0x000fc60003f05270 */
[----:B------:R-:W-:-:S03]  /*1e20*/  IMAD.HI.U32 R5, R11, R5, RZ ;  /* 0x000000050b057227 */ /* 0x000fc600078e00ff */
[----:B------:R-:W2:Y:S01]  /*1e30*/  LDC.64 R2, c[0x0][0xb28] ;  /* 0x0002ca00ff027b82 */ /* 0x000ea20000000a00 */
[----:B-1----:R-:W-:-:S04]  /*1e40*/  IMAD.HI.U32 R20, R9, R6, RZ ;  /* 0x0000000609147227 */ /* 0x002fc800078e00ff */
[----:B------:R-:W-:Y:S01]  /*1e50*/  IMAD.HI.U32 R22, R13, R6, RZ ;  /* 0x000000060d167227 */ /* 0x000fe200078e00ff */
[----:B------:R-:W-:Y:S02]  /*1e60*/  SHF.R.U32.HI R20, RZ, R7, R20 ;  /* 0x00000007ff147219 */ /* 0x000fe40000011614 */
[-C--:B---3--:R-:W-:Y:S02]  /*1e70*/  SHF.R.U32.HI R17, RZ, R16.reuse, R17 ;  /* 0x00000010ff117219 */ /* 0x088fe40000011611 */
[----:B------:R-:W-:Y:S02]  /*1e80*/  SHF.R.U32.HI R16, RZ, R16, R5 ;  /* 0x00000010ff107219 */ /* 0x000fe40000011605 */
[----:B------:R-:W-:Y:S02]  /*1e90*/  SEL R17, R0, R17, !P0 ;  /* 0x0000001100117207 */ /* 0x000fe40004000000 */
[----:B------:R-:W-:Y:S02]  /*1ea0*/  SHF.R.U32.HI R22, RZ, R7, R22 ;  /* 0x00000007ff167219 */ /* 0x000fe40000011616 */
[----:B----4-:R-:W-:-:S02]  /*1eb0*/  ISETP.NE.AND P1, PT, R18, 0x1, PT ;  /* 0x000000011200780c */ /* 0x010fc40003f25270 */
[----:B------:R-:W-:Y:S02]  /*1ec0*/  SEL R5, R11, R16, !P0 ;  /* 0x000000100b057207 */ /* 0x000fe40004000000 */
[----:B------:R-:W-:Y:S02]  /*1ed0*/  SEL R19, R9, R20, !P1 ;  /* 0x0000001409137207 */ /* 0x000fe40004800000 */
[----:B------:R-:W-:Y:S01]  /*1ee0*/  SEL R7, R13, R22, !P1 ;  /* 0x000000160d077207 */ /* 0x000fe20004800000 */
[----:B--2---:R-:W-:-:S04]  /*1ef0*/  IMAD.HI.U32 R20, R17, R2, RZ ;  /* 0x0000000211147227 */ /* 0x004fc800078e00ff */
[----:B------:R-:W-:Y:S01]  /*1f00*/  IMAD.HI.U32 R6, R19, R2, RZ ;  /* 0x0000000213067227 */ /* 0x000fe200078e00ff */
[----:B------:R-:W-:-:S04]  /*1f10*/  @P3 SHF.R.U32.HI R17, RZ, R3, R20 ;  /* 0x00000003ff113219 */ /* 0x000fc80000011614 */
        /* <DEDUP_REMOVED lines=8> */
[----:B------:R-:W-:-:S04]  /*1fa0*/  @!P0 IMAD.HI.U32 R16, R7, R2, RZ ;  /* 0x0000000207108227 */ /* 0x000fc800078e00ff */
[----:B------:R-:W-:Y:S01]  /*1fb0*/  IMAD.MOV R2, RZ, RZ, -R6 ;  /* 0x000000ffff027224 */ /* 0x000fe200078e0a06 */
[----:B------:R-:W-:-:S03]  /*1fc0*/  @!P0 SHF.R.U32.HI R16, RZ, R3, R16 ;  /* 0x00000003ff108219 */ /* 0x000fc60000011610 */
[----:B------:R-:W-:Y:S01]  /*1fd0*/  IMAD R2, R72, R2, R5 ;  /* 0x0000000248027224 */ /* 0x000fe200078e0205 */
[----:B------:R-:W-:Y:S02]  /*1fe0*/  @!P0 SEL R3, R7, R16, !P3 ;  /* 0x0000001007038207 */ /* 0x000fe40005800000 */
[----:B------:R-:W-:-:S03]  /*1ff0*/  IADD3 R16, PT, PT, -R5, RZ, RZ ;  /* 0x000000ff05107210 */ /* 0x000fc60007ffe1ff */
[--C-:B------:R-:W-:Y:S02]  /*2000*/  @!P0 IMAD.IADD R6, R6, 0x1, -R3.reuse ;  /* 0x0000000106068824 */ /* 0x100fe400078e0a03 */
[----:B------:R-:W-:Y:S01]  /*2010*/  @!P0 IMAD R3, R2, R19, R3 ;  /* 0x0000001302038224 */ /* 0x000fe200078e0203 */
[----:B------:R-:W-:Y:S01]  /*2020*/  IADD3 R2, PT, PT, -R7, RZ, RZ ;  /* 0x000000ff07027210 */ /* 0x000fe20007ffe1ff */
[----:B------:R-:W-:Y:S02]  /*2030*/  @!P0 IMAD R5, R72, R6, R7 ;  /* 0x0000000648058224 */ /* 0x000fe400078e0207 */
[----:B------:R-:W-:Y:S02]  /*2040*/  IMAD R11, R4, R16, R11 ;  /* 0x00000010040b7224 */ /* 0x000fe400078e020b */
[----:B------:R-:W-:Y:S02]  /*2050*/  @!P0 IMAD.MOV.U32 R7, RZ, RZ, R3 ;  /* 0x000000ffff078224 */ /* 0x000fe400078e0003 */
[----:B------:R-:W-:-:S02]  /*2060*/  IMAD R2, R18, R2, R13 ;  /* 0x0000000212027224 */ /* 0x000fc400078e020d */
[----:B------:R-:W-:Y:S02]  /*2070*/  IMAD R11, R5, R4, R11 ;  /* 0x00000004050b7224 */ /* 0x000fe400078e020b */
[----:B------:R-:W-:Y:S02]  /*2080*/  IMAD R13, R7, R18, R2 ;  /* 0x00000012070d7224 */ /* 0x000fe400078e0202 */
.L_x_33:
[----:B------:R-:W1:Y:S02]  /*2090*/  LDCU UR8, c[0x0][0xb30] ;  /* 0x00016600ff0877ac */ /* 0x000e640008000800 */
[----:B-1----:R-:W-:-:S09]  /*20a0*/  UISETP.NE.AND UP0, UPT, UR8, 0x1, UPT ;  /* 0x000000010800788c */ /* 0x002fd2000bf05270 */
[----:B------:R-:W-:Y:S05]  /*20b0*/  BRA.U UP0, `(.L_x_34) ;  /* 0x0000000100407547 */ /* 0x000fea000b800000 */
[----:B------:R-:W1:Y:S08]  /*20c0*/  LDC.64 R4, c[0x0][0xb10] ;  /* 0x0002c400ff047b82 */ /* 0x000e700000000a00 */
[----:B------:R-:W3:Y:S08]  /*20d0*/  LDC.64 R2, c[0x0][0xb18] ;  /* 0x0002c600ff027b82 */ /* 0x000ef00000000a00 */
[----:B------:R-:W4:Y:S08]  /*20e0*/  LDC R6, c[0x0][0xb20] ;  /* 0x0002c800ff067b82 */ /* 0x000f300000000800 */
[----:B------:R-:W2:Y:S01]  /*20f0*/  LDC R16, c[0x0][0xb0c] ;  /* 0x0002c300ff107b82 */ /* 0x000ea20000000800 */
[----:B-1----:R-:W-:-:S05]  /*2100*/  IMAD.HI.U32 R4, R13, R4, RZ ;  /* 0x000000040d047227 */ /* 0x002fca00078e00ff */
[----:B------:R-:W-:Y:S01]  /*2110*/  SHF.R.U32.HI R4, RZ, R5, R4 ;  /* 0x00000005ff047219 */ /* 0x000fe20000011604 */
[----:B---3--:R-:W-:Y:S01]  /*2120*/  IMAD.HI.U32 R3, R11, R3, RZ ;  /* 0x000000030b037227 */ /* 0x008fe200078e00ff */
[----:B------:R-:W-:-:S04]  /*2130*/  ISETP.NE.AND P0, PT, R2, 0x1, PT ;  /* 0x000000010200780c */ /* 0x000fc80003f05270 */
[----:B----4-:R-:W-:-:S04]  /*2140*/  SHF.R.U32.HI R6, RZ, R6, R3 ;  /* 0x00000006ff067219 */ /* 0x010fc80000011603 */
[----:B------:R-:W-:Y:S02]  /*2150*/  SEL R3, R11, R6, !P0 ;  /* 0x000000060b037207 */ /* 0x000fe40004000000 */
[----:B--2---:R-:W-:-:S04]  /*2160*/  ISETP.NE.AND P1, PT, R16, 0x1, PT ;  /* 0x000000011000780c */ /* 0x004fc80003f25270 */
[----:B------:R-:W-:-:S05]  /*2170*/  SEL R4, R13, R4, !P1 ;  /* 0x000000040d047207 */ /* 0x000fca0004800000 */
[----:B------:R-:W-:Y:S02]  /*2180*/  IMAD.IADD R5, R3, 0x1, -R4 ;  /* 0x0000000103057824 */ /* 0x000fe400078e0a04 */
[----:B------:R-:W-:Y:S02]  /*2190*/  IMAD.IADD R3, R4, 0x1, -R3 ;  /* 0x0000000104037824 */ /* 0x000fe400078e0a03 */
[----:B------:R-:W-:Y:S02]  /*21a0*/  IMAD R13, R5, R16, R13 ;  /* 0x00000010050d7224 */ /* 0x000fe400078e020d */
[----:B------:R-:W-:-:S07]  /*21b0*/  IMAD R11, R3, R2, R11 ;  /* 0x00000002030b7224 */ /* 0x000fce00078e020b */
.L_x_34:
[----:B------:R-:W-:Y:S01]  /*21c0*/  VIADD R14, R14, 0x1 ;  /* 0x000000010e0e7836 */ /* 0x000fe20000000000 */
[----:B------:R-:W-:Y:S01]  /*21d0*/  UPLOP3.LUT UP3, UPT, UPT, UPT, UPT, 0x80, 0x8 ;  /* 0x000000000008789c */ /* 0x000fe20003f6f070 */
[----:B------:R-:W-:Y:S02]  /*21e0*/  IMAD.IADD R21, R13, 0x1, R160 ;  /* 0x000000010d157824 */ /* 0x000fe400078e02a0 */
[----:B------:R-:W-:Y:S01]  /*21f0*/  IMAD.IADD R20, R11, 0x1, R158 ;  /* 0x000000010b147824 */ /* 0x000fe200078e029e */
[----:B------:R-:W-:-:S04]  /*2200*/  ISETP.NE.AND P0, PT, R14, 0x2, PT ;  /* 0x000000020e00780c */ /* 0x000fc80003f05270 */
[----:B------:R-:W-:Y:S02]  /*2210*/  SEL R3, RZ, 0x1, P0 ;  /* 0x00000001ff037807 */ /* 0x000fe40000000000 */
[----:B------:R-:W-:Y:S02]  /*2220*/  SEL R14, R14, RZ, P0 ;  /* 0x000000ff0e0e7207 */ /* 0x000fe40000000000 */
[----:B------:R-:W-:Y:S01]  /*2230*/  LOP3.LUT R12, R12, R3, RZ, 0x3c, !PT ;  /* 0x000000030c0c7212 */ /* 0x000fe200078e3cff */
[----:B------:R-:W-:Y:S06]  /*2240*/  @P2 BRA `(.L_x_35) ;  /* 0xfffffff000942947 */ /* 0x000fec000383ffff */
[----:B------:R-:W-:Y:S01]  /*2250*/  UIADD3 UR4, UPT, UPT, UR4, 0x18, URZ ;  /* 0x0000001804047890 */ /* 0x000fe2000fffe0ff */
[----:B------:R-:W-:-:S03]  /*2260*/  SHF.L.U32 R3, R15, 0x1f, RZ ;  /* 0x0000001f0f037819 */ /* 0x000fc600000006ff */
[----:B------:R-:W-:-:S09]  /*2270*/  ULEA UR5, UR6, UR4, 0x3 ;  /* 0x0000000406057291 */ /* 0x000fd2000f8e18ff */
[----:B------:R-:W1:Y:S02]  /*2280*/  SYNCS.PHASECHK.TRANS64.TRYWAIT P0, [UR5], R3 ;  /* 0x00000003ff0075a7 */ /* 0x000e640008001105 */
[----:B-1----:R-:W-:Y:S05]  /*2290*/  @!P0 BRA `(.L_x_36) ;  /* 0x0000008800a88947 */ /* 0x002fea0003800000 */
.L_x_134:
[----:B------:R-:W-:-:S04]  /*22a0*/  UIADD3 UR6, UPT, UPT, UR6, 0x1, URZ ;  /* 0x0000000106067890 */ /* 0x000fc8000fffe0ff */
[----:B------:R-:W-:-:S04]  /*22b0*/  UISETP.NE.AND UP0, UPT, UR6, 0x3, UPT ;  /* 0x000000030600788c */ /* 0x000fc8000bf05270 */
[----:B------:R-:W-:Y:S02]  /*22c0*/  USEL UR7, URZ, 0x1, UP0 ;  /* 0x00000001ff077887 */ /* 0x000fe40008000000 */
[----:B------:R-:W-:-:S04]  /*22d0*/  USEL UR6, UR6, URZ, UP0 ;  /* 0x000000ff06067287 */ /* 0x000fc80008000000 */
[----:B------:R-:W-:Y:S01]  /*22e0*/  ULEA UR5, UR6, UR4, 0x3 ;  /* 0x0000000406057291 */ /* 0x000fe2000f8e18ff */
[----:B------:R-:W-:-:S04]  /*22f0*/  LOP3.LUT R15, R15, UR7, RZ, 0x3c, !PT ;  /* 0x000000070f0f7c12 */ /* 0x000fc8000f8e3cff */
[----:B-1----:R-:W-:-:S04]  /*2300*/  SHF.L.U32 R3, R15, 0x1f, RZ ;  /* 0x0000001f0f037819 */ /* 0x002fc800000006ff */
[----:B------:R-:W1:Y:S02]  /*2310*/  SYNCS.PHASECHK.TRANS64.TRYWAIT P0, [UR5], R3 ;  /* 0x00000003ff0075a7 */ /* 0x000e640008001105 */
[----:B-1----:R-:W-:Y:S05]  /*2320*/  @!P0 BRA `(.L_x_37) ;  /* 0x00000088009c8947 */ /* 0x002fea0003800000 */
.L_x_136:
[----:B------:R-:W-:-:S04]  /*2330*/  UIADD3 UR6, UPT, UPT, UR6, 0x1, URZ ;  /* 0x0000000106067890 */ /* 0x000fc8000fffe0ff */
[----:B------:R-:W-:-:S04]  /*2340*/  UISETP.NE.AND UP0, UPT, UR6, 0x3, UPT ;  /* 0x000000030600788c */ /* 0x000fc8000bf05270 */
[----:B------:R-:W-:Y:S02]  /*2350*/  USEL UR5, URZ, 0x1, UP0 ;  /* 0x00000001ff057887 */ /* 0x000fe40008000000 */
[----:B------:R-:W-:-:S04]  /*2360*/  USEL UR6, UR6, URZ, UP0 ;  /* 0x000000ff06067287 */ /* 0x000fc80008000000 */
[----:B------:R-:W-:Y:S01]  /*2370*/  ULEA UR6, UR6, UR4, 0x3 ;  /* 0x0000000406067291 */ /* 0x000fe2000f8e18ff */
[----:B-1----:R-:W-:-:S04]  /*2380*/  LOP3.LUT R3, R15, UR5, RZ, 0x3c, !PT ;  /* 0x000000050f037c12 */ /* 0x002fc8000f8e3cff */
[----:B------:R-:W-:Y:S01]  /*2390*/  SHF.L.U32 R3, R3, 0x1f, RZ ;  /* 0x0000001f03037819 */ /* 0x000fe200000006ff */
[----:B--2---:R-:W-:-:S07]  /*23a0*/  IMAD.U32 R0, RZ, RZ, UR6 ;  /* 0x00000006ff007e24 */ /* 0x004fce000f8e00ff */
.L_x_38:
[----:B-1----:R1:W2:Y:S02]  /*23b0*/  SYNCS.PHASECHK.TRANS64.TRYWAIT P0, [R0+URZ], R3 ;  /* 0x00000003000075a7 */ /* 0x0022a400080011ff */
[----:B--2---:R-:W-:Y:S05]  /*23c0*/  @!P0 NANOSLEEP.SYNCS 0x989680 ;  /* 0x009896800000895d */ /* 0x004fea0003900000 */
[----:B------:R-:W2:Y:S02]  /*23d0*/  @!P0 SYNCS.PHASECHK.TRANS64 P0, [R0+URZ], R3 ;  /* 0x00000003000085a7 */ /* 0x000ea400080010ff */
[----:B--2---:R-:W-:Y:S05]  /*23e0*/  @P0 EXIT ;  /* 0x000000000000094d */ /* 0x004fea0003800000 */
[----:B------:R-:W-:Y:S05]  /*23f0*/  BRA `(.L_x_38) ;  /* 0xfffffffc00ec7947 */ /* 0x000fea000383ffff */
.L_x_17:
[----:B------:R-:W-:-:S04]  /*2400*/  UISETP.NE.AND UP0, UPT, UR37, URZ, UPT ;  /* 0x000000ff2500728c */ /* 0x000fc8000bf05270 */
[----:B------:R-:W-:-:S09]  /*2410*/  UISETP.NE.OR UP0, UPT, UR8, 0x1, UP0 ;  /* 0x000000010800788c */ /* 0x000fd20008705670 */
[----:B------:R-:W-:Y:S05]  /*2420*/  BRA.U UP0, `(.L_x_39) ;  /* 0x0000000500487547 */ /* 0x000fea000b800000 */
[----:B------:R-:W-:Y:S01]  /*2430*/  ISETP.NE.AND P2, PT, R2, RZ, PT ;  /* 0x000000ff0200720c */ /* 0x000fe20003f45270 */
[----:B------:R-:W-:Y:S01]  /*2440*/  IMAD.MOV.U32 R12, RZ, RZ, 0x1 ;  /* 0x00000001ff0c7424 */ /* 0x000fe200078e00ff */
[----:B------:R-:W-:Y:S02]  /*2450*/  CS2R R10, SRZ ;  /* 0x00000000000a7805 */ /* 0x000fe4000001ff00 */
[----:B------:R-:W-:Y:S01]  /*2460*/  CS2R R8, SRZ ;  /* 0x0000000000087805 */ /* 0x000fe2000001ff00 */
[----:B------:R-:W-:Y:S01]  /*2470*/  UMOV UR4, 0x400 ;  /* 0x0000040000047882 */ /* 0x000fe20000000000 */
[----:B------:R-:W-:Y:S01]  /*2480*/  UMOV UR6, URZ ;  /* 0x000000ff00067c82 */ /* 0x000fe20008000000 */
[----:B------:R-:W-:-:S12]  /*2490*/  ULEA UR37, UR37, UR4, 0x18 ;  /* 0x0000000425257291 */ /* 0x000fd8000f8ec0ff */
.L_x_43:
[----:B------:R-:W-:Y:S02]  /*24a0*/  LEA R0, R8, UR37, 0x3 ;  /* 0x0000002508007c11 */ /* 0x000fe4000f8e18ff */
[----:B------:R-:W-:-:S03]  /*24b0*/  SHF.L.U32 R5, R9, 0x1f, RZ ;  /* 0x0000001f09057819 */ /* 0x000fc600000006ff */
[----:B------:R-:W-:Y:S01]  /*24c0*/  VIADD R4, R0, 0xd0 ;  /* 0x000000d000047836 */ /* 0x000fe20000000000 */
[----:B------:R-:W1:Y:S02]  /*24d0*/  SYNCS.PHASECHK.TRANS64.TRYWAIT P0, [R0+URZ+0xc0], R5 ;  /* 0x0000c005000075a7 */ /* 0x000e6400080011ff */
[----:B-1----:R-:W-:Y:S05]  /*24e0*/  @!P0 BRA `(.L_x_40) ;  /* 0x0000008800448947 */ /* 0x002fea0003800000 */
.L_x_137:
[----:B------:R-:W-:Y:S01]  /*24f0*/  ULEA UR5, UR6, UR37, 0x3 ;  /* 0x0000002506057291 */ /* 0x000fe2000f8e18ff */
[----:B------:R-:W-:Y:S02]  /*2500*/  PRMT R4, RZ, 0x654, R4 ;  /* 0x00000654ff047816 */ /* 0x000fe40000000004 */
[----:B-1----:R-:W-:Y:S01]  /*2510*/  SHF.L.U32 R5, R12, 0x1f, RZ ;  /* 0x0000001f0c057819 */ /* 0x002fe200000006ff */
[----:B------:R-:W-:Y:S01]  /*2520*/  UIADD3 UR4, UPT, UPT, UR5, 0x80, URZ ;  /* 0x0000008005047890 */ /* 0x000fe2000fffe0ff */
[----:B------:R1:W-:Y:S05]  /*2530*/  SYNCS.ARRIVE.TRANS64.RED.A1T0 RZ, [R4+URZ], RZ ;  /* 0x000000ff04ff79a7 */ /* 0x0003ea00081004ff */
[----:B------:R-:W-:Y:S01]  /*2540*/  IMAD.U32 R7, RZ, RZ, UR4 ;  /* 0x00000004ff077e24 */ /* 0x000fe2000f8e00ff */
[----:B------:R-:W2:Y:S04]  /*2550*/  SYNCS.PHASECHK.TRANS64.TRYWAIT P0, [UR5+0x90], R5 ;  /* 0x00009005ff0075a7 */ /* 0x000ea80008001105 */
[----:B------:R-:W-:Y:S01]  /*2560*/  PRMT R6, R2, 0x654, R7 ;  /* 0x0000065402067816 */ /* 0x000fe20000000007 */
[----:B-1----:R-:W-:Y:S01]  /*2570*/  @!P2 IMAD.MOV.U32 R4, RZ, RZ, 0x10 ;  /* 0x00000010ff04a424 */ /* 0x002fe200078e00ff */
[----:B--2---:R-:W-:Y:S06]  /*2580*/  @!P0 BRA `(.L_x_41) ;  /* 0x0000008800308947 */ /* 0x004fec0003800000 */
.L_x_139:
[----:B------:R-:W-:Y:S01]  /*2590*/  ULEA UR4, UR6, UR37, 0x4 ;  /* 0x0000002506047291 */ /* 0x000fe2000f8e20ff */
[----:B------:R-:W-:Y:S01]  /*25a0*/  SEL R3, R6, R3, !P2 ;  /* 0x0000000306037207 */ /* 0x000fe20005000000 */
[----:B------:R-:W-:Y:S01]  /*25b0*/  UIADD3 UR5, UPT, UPT, UR5, 0x80, URZ ;  /* 0x0000008005057890 */ /* 0x000fe2000fffe0ff */
[----:B-1----:R-:W-:Y:S01]  /*25c0*/  LEA R0, R11, UR37, 0x3 ;  /* 0x000000250b007c11 */ /* 0x002fe2000f8e18ff */
[----:B------:R-:W-:Y:S01]  /*25d0*/  UIADD3 UR4, UPT, UPT, UR4, 0xf0, URZ ;  /* 0x000000f004047890 */ /* 0x000fe2000fffe0ff */
[----:B------:R-:W-:Y:S01]  /*25e0*/  SHF.L.U32 R5, R10, 0x1f, RZ ;  /* 0x0000001f0a057819 */ /* 0x000fe200000006ff */
[----:B------:R1:W-:Y:S01]  /*25f0*/  @!P2 SYNCS.ARRIVE.TRANS64.RED RZ, [R3+URZ], R4 ;  /* 0x0000000403ffa9a7 */ /* 0x0003e200080004ff */
[----:B------:R-:W-:Y:S01]  /*2600*/  UIADD3 UR6, UPT, UPT, UR6, 0x1, URZ ;  /* 0x0000000106067890 */ /* 0x000fe2000fffe0ff */
[----:B------:R-:W-:-:S03]  /*2610*/  VIADD R8, R8, 0x1 ;  /* 0x0000000108087836 */ /* 0x000fc60000000000 */
[----:B------:R-:W-:Y:S02]  /*2620*/  UISETP.NE.AND UP0, UPT, UR6, 0x2, UPT ;  /* 0x000000020600788c */ /* 0x000fe4000bf05270 */
[----:B------:R-:W-:Y:S06]  /*2630*/  UGETNEXTWORKID.BROADCAST [UR4], [UR5] ;  /* 0x00000000040073ca */ /* 0x000fec0008000100 */
[----:B------:R-:W-:Y:S01]  /*2640*/  USEL UR4, URZ, 0x1, UP0 ;  /* 0x00000001ff047887 */ /* 0x000fe20008000000 */
[----:B------:R-:W-:Y:S01]  /*2650*/  ISETP.NE.AND P0, PT, R8, 0x2, PT ;  /* 0x000000020800780c */ /* 0x000fe20003f05270 */
[----:B------:R-:W-:Y:S01]  /*2660*/  USEL UR6, UR6, URZ, UP0 ;  /* 0x000000ff06067287 */ /* 0x000fe20008000000 */
[----:B------:R-:W2:Y:S03]  /*2670*/  SYNCS.PHASECHK.TRANS64.TRYWAIT P1, [R0+URZ+0x80], R5 ;  /* 0x00008005000075a7 */ /* 0x000ea600080211ff */
[----:B------:R-:W-:Y:S01]  /*2680*/  LOP3.LUT R12, R12, UR4, RZ, 0x3c, !PT ;  /* 0x000000040c0c7c12 */ /* 0x000fe2000f8e3cff */
[----:B-12---:R-:W-:Y:S07]  /*2690*/  @!P1 BRA `(.L_x_42) ;  /* 0x0000008800049947 */ /* 0x006fee0003800000 */
.L_x_140:
[C---:B------:R-:W-:Y:S01]  /*26a0*/  LEA R4, R11.reuse, UR37, 0x4 ;  /* 0x000000250b047c11 */ /* 0x040fe2000f8e20ff */
[----:B-1----:R-:W-:Y:S01]  /*26b0*/  VIADD R0, R0, 0x90 ;  /* 0x0000009000007836 */ /* 0x002fe20000000000 */
[----:B------:R-:W-:Y:S01]  /*26c0*/  SEL R8, R8, RZ, P0 ;  /* 0x000000ff08087207 */ /* 0x000fe20000000000 */
[----:B------:R-:W-:-:S03]  /*26d0*/  VIADD R11, R11, 0x1 ;  /* 0x000000010b0b7836 */ /* 0x000fc60000000000 */
[----:B------:R-:W1:Y:S01]  /*26e0*/  LDS.128 R4, [R4+0xf0] ;  /* 0x0000f00004047984 */ /* 0x000e620000000c00 */
[----:B------:R-:W-:Y:S02]  /*26f0*/  PRMT R0, RZ, 0x654, R0 ;  /* 0x00000654ff007816 */ /* 0x000fe40000000000 */
[C---:B------:R-:W-:Y:S01]  /*2700*/  ISETP.NE.AND P1, PT, R11.reuse, 0x2, PT ;  /* 0x000000020b00780c */ /* 0x040fe20003f25270 */
[----:B------:R-:W-:Y:S01]  /*2710*/  @!PT LDS RZ, [RZ] ;  /* 0x00000000fffff984 */ /* 0x000fe20000000800 */
[----:B------:R-:W-:Y:S01]  /*2720*/  @!PT LDS RZ, [RZ] ;  /* 0x00000000fffff984 */ /* 0x000fe20000000800 */
[----:B------:R-:W-:Y:S01]  /*2730*/  @!PT LDS RZ, [RZ] ;  /* 0x00000000fffff984 */ /* 0x000fe20000000800 */
[----:B------:R-:W-:Y:S01]  /*2740*/  @!PT LDS RZ, [RZ] ;  /* 0x00000000fffff984 */ /* 0x000fe20000000800 */
[----:B------:R2:W-:Y:S06]  /*2750*/  MEMBAR.ALL.CTA ;  /* 0x0000000000007992 */ /* 0x0005ec0000008000 */
[----:B--2---:R-:W2:Y:S01]  /*2760*/  FENCE.VIEW.ASYNC.S ;  /* 0x00000000000073c6 */ /* 0x004ea20000000000 */
[----:B------:R-:W-:Y:S01]  /*2770*/  SEL R11, R11, RZ, P1 ;  /* 0x000000ff0b0b7207 */ /* 0x000fe20000800000 */
[----:B--2---:R2:W-:Y:S01]  /*2780*/  SYNCS.ARRIVE.TRANS64.RED.A1T0 RZ, [R0+URZ], RZ ;  /* 0x000000ff00ff79a7 */ /* 0x0045e200081004ff */
[----:B-1----:R-:W-:-:S02]  /*2790*/  LOP3.LUT P3, RZ, R6, 0x1, RZ, 0xc0, !PT ;  /* 0x0000000106ff7812 */ /* 0x002fc4000786c0ff */
[----:B------:R-:W-:-:S04]  /*27a0*/  SEL R5, RZ, 0x1, P1 ;  /* 0x00000001ff057807 */ /* 0x000fc80000800000 */
[----:B------:R-:W-:Y:S02]  /*27b0*/  LOP3.LUT R10, R10, R5, RZ, 0x3c, !PT ;  /* 0x000000050a0a7212 */ /* 0x000fe400078e3cff */
[----:B--2---:R-:W-:-:S04]  /*27c0*/  SEL R0, RZ, 0x1, P0 ;  /* 0x00000001ff007807 */ /* 0x004fc80000000000 */
[----:B------:R-:W-:Y:S01]  /*27d0*/  LOP3.LUT R9, R9, R0, RZ, 0x3c, !PT ;  /* 0x0000000009097212 */ /* 0x000fe200078e3cff */
[----:B------:R-:W-:Y:S06]  /*27e0*/  @P3 BRA `(.L_x_43) ;  /* 0xfffffffc002c3947 */ /* 0x000fec000383ffff */
[----:B------:R-:W-:Y:S01]  /*27f0*/  ULEA UR5, UR6, UR37, 0x3 ;  /* 0x0000002506057291 */ /* 0x000fe2000f8e18ff */
[----:B------:R-:W-:-:S08]  /*2800*/  SHF.L.U32 R3, R12, 0x1f, RZ ;  /* 0x0000001f0c037819 */ /* 0x000fd000000006ff */
[----:B------:R-:W1:Y:S02]  /*2810*/  SYNCS.PHASECHK.TRANS64 P0, [UR5+0x90], R3 ;  /* 0x00009003ff0075a7 */ /* 0x000e640008001005 */
[----:B-1----:R-:W-:Y:S05]  /*2820*/  @P0 BRA `(.L_x_44) ;  /* 0x0000000000080947 */ /* 0x002fea0003800000 */
[----:B------:R-:W1:Y:S02]  /*2830*/  SYNCS.PHASECHK.TRANS64.TRYWAIT P0, [UR5+0x90], R3 ;  /* 0x00009003ff0075a7 */ /* 0x000e640008001105 */
[----:B-1----:R-:W-:Y:S05]  /*2840*/  @!P0 BRA `(.L_x_45) ;  /* 0x0000008400ac8947 */ /* 0x002fea0003800000 */
.L_x_44:
[----:B------:R-:W-:-:S04]  /*2850*/  UIADD3 UR4, UPT, UPT, UR6, 0x1, URZ ;  /* 0x0000000106047890 */ /* 0x000fc8000fffe0ff */
[----:B------:R-:W-:-:S04]  /*2860*/  UISETP.NE.AND UP0, UPT, UR4, 0x2, UPT ;  /* 0x000000020400788c */ /* 0x000fc8000bf05270 */
[----:B------:R-:W-:Y:S02]  /*2870*/  USEL UR7, URZ, 0x1, UP0 ;  /* 0x00000001ff077887 */ /* 0x000fe40008000000 */
[----:B------:R-:W-:-:S04]  /*2880*/  USEL UR4, UR4, URZ, UP0 ;  /* 0x000000ff04047287 */ /* 0x000fc80008000000 */
[----:B------:R-:W-:Y:S01]  /*2890*/  ULEA UR4, UR4, UR37, 0x3 ;  /* 0x0000002504047291 */ /* 0x000fe2000f8e18ff */
[----:B-1----:R-:W-:-:S04]  /*28a0*/  LOP3.LUT R3, R12, UR7, RZ, 0x3c, !PT ;  /* 0x000000070c037c12 */ /* 0x002fc8000f8e3cff */
[----:B------:R-:W-:-:S04]  /*28b0*/  SHF.L.U32 R0, R3, 0x1f, RZ ;  /* 0x0000001f03007819 */ /* 0x000fc800000006ff */
[----:B------:R-:W1:Y:S02]  /*28c0*/  SYNCS.PHASECHK.TRANS64 P0, [UR4+0x90], R0 ;  /* 0x00009000ff0075a7 */ /* 0x000e640008001004 */
[----:B-1----:R-:W-:Y:S05]  /*28d0*/  @P0 EXIT ;  /* 0x000000000000094d */ /* 0x002fea0003800000 */
[----:B------:R-:W-:Y:S02]  /*28e0*/  SHF.L.U32 R3, R3, 0x1f, RZ ;  /* 0x0000001f03037819 */ /* 0x000fe400000006ff */
[----:B------:R-:W-:-:S07]  /*28f0*/  MOV R0, UR4 ;  /* 0x0000000400007c02 */ /* 0x000fce0008000f00 */
.L_x_46:
[----:B-1----:R1:W2:Y:S02]  /*2900*/  SYNCS.PHASECHK.TRANS64.TRYWAIT P0, [R0+URZ+0x90], R3 ;  /* 0x00009003000075a7 */ /* 0x0022a400080011ff */
[----:B--2---:R-:W-:Y:S05]  /*2910*/  @!P0 NANOSLEEP.SYNCS 0x989680 ;  /* 0x009896800000895d */ /* 0x004fea0003900000 */
[----:B------:R-:W2:Y:S02]  /*2920*/  @!P0 SYNCS.PHASECHK.TRANS64 P0, [R0+URZ+0x90], R3 ;  /* 0x00009003000085a7 */ /* 0x000ea400080010ff */
[----:B--2---:R-:W-:Y:S05]  /*2930*/  @P0 EXIT ;  /* 0x000000000000094d */ /* 0x004fea0003800000 */
[----:B------:R-:W-:Y:S05]  /*2940*/  BRA `(.L_x_46) ;  /* 0xfffffffc00ec7947 */ /* 0x000fea000383ffff */
.L_x_39:
[----:B------:R-:W-:-:S09]  /*2950*/  UISETP.NE.AND UP0, UPT, UR8, URZ, UPT ;  /* 0x000000ff0800728c */ /* 0x000fd2000bf05270 */
[----:B------:R-:W-:Y:S05]  /*2960*/  BRA.U UP0, `(.L_x_47) ;  /* 0x0000000d006c7547 */ /* 0x000fea000b800000 */
[----:B------:R-:W-:Y:S01]  /*2970*/  UMOV UR4, 0x40 ;  /* 0x0000004000047882 */ /* 0x000fe20000000000 */
[----:B------:R-:W-:Y:S01]  /*2980*/  NOP ;  /* 0x0000000000007918 */ /* 0x000fe20000000000 */
[----:B------:R-:W-:Y:S01]  /*2990*/  ULEA UR4, UR37, UR4, 0x18 ;  /* 0x0000000425047291 */ /* 0x000fe2000f8ec0ff */
[----:B------:R-:W-:Y:S02]  /*29a0*/  UMOV UR5, 0x400 ;  /* 0x0000040000057882 */ /* 0x000fe40000000000 */
[----:B------:R-:W-:-:S06]  /*29b0*/  ULEA UR37, UR37, UR5, 0x18 ;  /* 0x0000000525257291 */ /* 0x000fcc000f8ec0ff */
[----:B------:R-:W1:Y:S02]  /*29c0*/  LDS.U8 R0, [UR4+0x1c] ;  /* 0x00001c04ff007984 */ /* 0x000e640008000000 */
[----:B-1----:R-:W-:-:S13]  /*29d0*/  ISETP.NE.AND P0, PT, R0, RZ, PT ;  /* 0x000000ff0000720c */ /* 0x002fda0003f05270 */
[----:B------:R-:W-:Y:S05]  /*29e0*/  @P0 BRA `(.L_x_48) ;  /* 0x0000000000580947 */ /* 0x000fea0003800000 */
[----:B------:R-:W-:-:S13]  /*29f0*/  ELECT P0, URZ, PT ;  /* 0x0000000000ff782f */ /* 0x000fda0003800000 */
[----:B------:R-:W-:Y:S05]  /*2a00*/  @!P0 BRA `(.L_x_49) ;  /* 0x0000000000608947 */ /* 0x000fea0003800000 */
[----:B------:R-:W-:Y:S01]  /*2a10*/  UMOV UR5, 0x10 ;  /* 0x0000001000057882 */ /* 0x000fe20000000000 */
[----:B------:R-:W-:Y:S01]  /*2a20*/  HFMA2 R0, -RZ, RZ, 0, 5.9604644775390625e-08 ;  /* 0x00000001ff007431 */ /* 0x000fe200000001ff */
[----:B------:R-:W-:-:S03]  /*2a30*/  MOV R2, 0xffff ;  /* 0x0000ffff00027802 */ /* 0x000fc60000000f00 */
[----:B------:R-:W-:Y:S04]  /*2a40*/  DEPBAR.LE SB1, 0x36 ;  /* 0x00009d800000791a */ /* 0x000fe80000000000 */
[----:B------:R-:W1:Y:S02]  /*2a50*/  UTCATOMSWS.FIND_AND_SET.ALIGN UP0, UR5, UR5 ;  /* 0x00000005000575e3 */ /* 0x000e640008000800 */
[----:B-1----:R-:W-:Y:S01]  /*2a60*/  MOV R3, UR5 ;  /* 0x0000000500037c02 */ /* 0x002fe20008000f00 */
[----:B------:R-:W-:Y:S06]  /*2a70*/  BRA.U UP0, `(.L_x_50) ;  /* 0x0000000100187547 */ /* 0x000fec000b800000 */
.L_x_51:
[----:B------:R-:W-:Y:S05]  /*2a80*/  NANOSLEEP 0x64 ;  /* 0x000000640000795d */ /* 0x000fea0003800000 */
[----:B------:R-:W-:-:S05]  /*2a90*/  UMOV UR5, 0x10 ;  /* 0x0000001000057882 */ /* 0x000fca0000000000 */
[----:B------:R-:W-:Y:S04]  /*2aa0*/  DEPBAR.LE SB1, 0x36 ;  /* 0x00009d800000791a */ /* 0x000fe80000000000 */
[----:B------:R-:W1:Y:S02]  /*2ab0*/  UTCATOMSWS.FIND_AND_SET.ALIGN UP0, UR5, UR5 ;  /* 0x00000005000575e3 */ /* 0x000e640008000800 */
[----:B-1----:R-:W-:Y:S01]  /*2ac0*/  MOV R3, UR5 ;  /* 0x0000000500037c02 */ /* 0x002fe20008000f00 */
[----:B------:R-:W-:Y:S05]  /*2ad0*/  BRA.U !UP0, `(.L_x_51) ;  /* 0xfffffffd08e87547 */ /* 0x000fea000b83ffff */
.L_x_50:
[-C--:B------:R-:W-:Y:S02]  /*2ae0*/  SHF.L.U32 R2, R2, R3.reuse, RZ ;  /* 0x0000000302027219 */ /* 0x080fe400000006ff */
[----:B------:R-:W-:Y:S01]  /*2af0*/  SHF.L.U32 R0, R0, R3, RZ ;  /* 0x0000000300007219 */ /* 0x000fe200000006ff */
[----:B------:R-:W-:Y:S02]  /*2b00*/  IMAD.SHL.U32 R3, R3, 0x20, RZ ;  /* 0x0000002003037824 */ /* 0x000fe400078e00ff */
[----:B------:R1:W-:Y:S04]  /*2b10*/  ATOMS.OR RZ, [UR4+0x14], R2 ;  /* 0x00001402ffff798c */ /* 0x0003e8000b000004 */
[----:B------:R1:W-:Y:S04]  /*2b20*/  ATOMS.OR RZ, [UR4+0x18], R0 ;  /* 0x00001800ffff798c */ /* 0x0003e8000b000004 */
[----:B------:R1:W-:Y:S01]  /*2b30*/  STS [UR37+0x110], R3 ;  /* 0x00011003ff007988 */ /* 0x0003e20008000825 */
[----:B------:R-:W-:Y:S05]  /*2b40*/  BRA `(.L_x_49) ;  /* 0x0000000000107947 */ /* 0x000fea0003800000 */
.L_x_48:
[----:B------:R-:W-:Y:S02]  /*2b50*/  MOV R0, 0xffffffff ;  /* 0xffffffff00007802 */ /* 0x000fe40000000f00 */
[----:B------:R-:W-:-:S03]  /*2b60*/  MOV R2, 0x2b90 ;  /* 0x00002b9000027802 */ /* 0x000fc60000000f00 */
[----:B------:R1:W-:Y:S04]  /*2b70*/  STS [UR37+0x110], R0 ;  /* 0x00011000ff007988 */ /* 0x0003e80008000825 */
[----:B-1-3-5:R-:W-:Y:S05]  /*2b80*/  CALL.REL.NOINC `($__internal_1_$__cuda_sm10x_tcgen05_guardrail_trap_phase_invalid_during_alloc) ;  /* 0x0000008800c47944 */ /* 0x02afea0003c00000 */
.L_x_49:
[----:B------:R-:W-:Y:S05]  /*2b90*/  WARPSYNC.ALL ;  /* 0x0000000000007948 */ /* 0x000fea0003800000 */
[----:B------:R-:W2:Y:S01]  /*2ba0*/  S2UR UR5, SR_CgaCtaId ;  /* 0x00000000000579c3 */ /* 0x000ea20000008800 */
[----:B------:R-:W-:Y:S01]  /*2bb0*/  UMOV UR4, 0x400 ;  /* 0x0000040000047882 */ /* 0x000fe20000000000 */
[----:B------:R-:W-:-:S06]  /*2bc0*/  NOP ;  /* 0x0000000000007918 */ /* 0x000fcc0000000000 */
[----:B------:R-:W-:Y:S06]  /*2bd0*/  BAR.ARV 0x6, 0xa0 ;  /* 0x0182800000007b1d */ /* 0x000fec0000002000 */
[----:B------:R-:W4:Y:S01]  /*2be0*/  LDCU UR7, c[0x0][0x38c] ;  /* 0x00007180ff0777ac */ /* 0x000f220008000800 */
[----:B------:R-:W-:Y:S01]  /*2bf0*/  IMAD.MOV.U32 R11, RZ, RZ, 0x1 ;  /* 0x00000001ff0b7424 */ /* 0x000fe200078e00ff */
[----:B------:R-:W-:Y:S01]  /*2c00*/  CS2R R8, SRZ ;  /* 0x0000000000087805 */ /* 0x000fe2000001ff00 */
[----:B------:R-:W-:Y:S01]  /*2c10*/  IMAD.MOV.U32 R10, RZ, RZ, RZ ;  /* 0x000000ffff0a7224 */ /* 0x000fe200078e00ff */
[----:B------:R-:W3:Y:S01]  /*2c20*/  LDCU UR6, c[0x0][0x38c] ;  /* 0x00007180ff0677ac */ /* 0x000ee20008000800 */
[----:B------:R-:W-:Y:S01]  /*2c30*/  UMOV UR15, URZ ;  /* 0x000000ff000f7c82 */ /* 0x000fe20008000000 */
[----:B------:R-:W-:Y:S01]  /*2c40*/  UMOV UR14, URZ ;  /* 0x000000ff000e7c82 */ /* 0x000fe20008000000 */
[----:B--2---:R-:W-:Y:S01]  /*2c50*/  ULEA UR5, UR5, UR4, 0x18 ;  /* 0x0000000405057291 */ /* 0x004fe2000f8ec0ff */
[----:B------:R-:W-:Y:S01]  /*2c60*/  UMOV UR24, 0x0 ;  /* 0x0000000000187882 */ /* 0x000fe20000000000 */
[----:B------:R-:W-:-:S02]  /*2c70*/  UMOV UR25, 0x8400490 ;  /* 0x0840049000197882 */ /* 0x000fc40000000000 */
[----:B------:R-:W-:Y:S02]  /*2c80*/  UIADD3 UR10, UPT, UPT, UR5, 0x10800, URZ ;  /* 0x00010800050a7890 */ /* 0x000fe4000fffe0ff */
[----:B------:R-:W-:Y:S02]  /*2c90*/  UIADD3 UR11, UPT, UPT, UR5, 0x1c800, URZ ;  /* 0x0001c800050b7890 */ /* 0x000fe4000fffe0ff */
[----:B----4-:R-:W-:Y:S01]  /*2ca0*/  UIADD3 UR7, UPT, UPT, UR7, 0x3f, URZ ;  /* 0x0000003f07077890 */ /* 0x010fe2000fffe0ff */
[----:B-1----:R-:W1:Y:S01]  /*2cb0*/  LDS R0, [UR5+0x110] ;  /* 0x00011005ff007984 */ /* 0x002e620008000800 */
[----:B------:R-:W-:Y:S02]  /*2cc0*/  USHF.R.U32.HI UR10, URZ, 0x4, UR10 ;  /* 0x00000004ff0a7899 */ /* 0x000fe4000801160a */
[----:B------:R-:W-:Y:S02]  /*2cd0*/  USHF.R.S32.HI UR4, URZ, 0x1f, UR7 ;  /* 0x0000001fff047899 */ /* 0x000fe40008011407 */
[----:B------:R-:W-:-:S02]  /*2ce0*/  USHF.R.U32.HI UR11, URZ, 0x4, UR11 ;  /* 0x00000004ff0b7899 */ /* 0x000fc4000801160b */
[----:B------:R-:W-:Y:S02]  /*2cf0*/  ULEA.HI UR4, UR4, UR7, URZ, 0x6 ;  /* 0x0000000704047291 */ /* 0x000fe4000f8f30ff */
[----:B------:R-:W-:Y:S02]  /*2d00*/  ULOP3.LUT UR10, UR10, 0x3fff, URZ, 0xc0, !UPT ;  /* 0x00003fff0a0a7892 */ /* 0x000fe4000f8ec0ff */
[----:B------:R-:W-:Y:S02]  /*2d10*/  USHF.R.S32.HI UR4, URZ, 0x6, UR4 ;  /* 0x00000006ff047899 */ /* 0x000fe40008011404 */
[----:B------:R-:W-:Y:S02]  /*2d20*/  ULOP3.LUT UR11, UR11, 0x3fff, URZ, 0xc0, !UPT ;  /* 0x00003fff0b0b7892 */ /* 0x000fe4000f8ec0ff */
[----:B------:R-:W-:Y:S01]  /*2d30*/  UISETP.LT.AND UP0, UPT, UR4, 0x1, UPT ;  /* 0x000000010400788c */ /* 0x000fe2000bf01270 */
[----:B------:R-:W-:Y:S01]  /*2d40*/  UMOV UR22, 0x0 ;  /* 0x0000000000167882 */ /* 0x000fe20000000000 */
[----:B------:R-:W-:-:S02]  /*2d50*/  UMOV UR23, 0x8400490 ;  /* 0x0840049000177882 */ /* 0x000fc40000000000 */
[----:B------:R-:W-:Y:S02]  /*2d60*/  USEL UR9, UR4, 0x1, !UP0 ;  /* 0x0000000104097887 */ /* 0x000fe4000c000000 */
[----:B------:R-:W-:Y:S02]  /*2d70*/  ULOP3.LUT UR10, UR10, 0x10000, URZ, 0xfc, !UPT ;  /* 0x000100000a0a7892 */ /* 0x000fe4000f8efcff */
[----:B------:R-:W-:Y:S02]  /*2d80*/  ULOP3.LUT UR11, UR11, 0x10000, URZ, 0xfc, !UPT ;  /* 0x000100000b0b7892 */ /* 0x000fe4000f8efcff */
[----:B------:R-:W-:Y:S02]  /*2d90*/  UIADD3 UR9, UPT, UPT, -UR9, URZ, URZ ;  /* 0x000000ff09097290 */ /* 0x000fe4000fffe1ff */
[----:B---3--:R-:W-:Y:S01]  /*2da0*/  UISETP.GE.AND UP3, UPT, UR6, 0x1, UPT ;  /* 0x000000010600788c */ /* 0x008fe2000bf66270 */
[----:B------:R-:W-:Y:S01]  /*2db0*/  UMOV UR20, 0x0 ;  /* 0x0000000000147882 */ /* 0x000fe20000000000 */
[----:B------:R-:W-:Y:S01]  /*2dc0*/  UMOV UR21, 0x8400490 ;  /* 0x0840049000157882 */ /* 0x000fe20000000000 */
[----:B------:R-:W-:Y:S01]  /*2dd0*/  UMOV UR18, 0x0 ;  /* 0x0000000000127882 */ /* 0x000fe20000000000 */
[----:B------:R-:W-:Y:S01]  /*2de0*/  UMOV UR19, 0x8400490 ;  /* 0x0840049000137882 */ /* 0x000fe20000000000 */
[----:B-1----:R-:W-:-:S15]  /*2df0*/  R2UR UR16, R0 ;  /* 0x00000000001072ca */ /* 0x002fde00000e0000 */
.L_x_58:
[----:B------:R-:W-:Y:S02]  /*2e00*/  LEA R0, R10, UR5, 0x3 ;  /* 0x000000050a007c11 */ /* 0x000fe4000f8e18ff */
[----:B------:R-:W-:Y:S02]  /*2e10*/  SHF.L.U32 R5, R9, 0x1f, RZ ;  /* 0x0000001f09057819 */ /* 0x000fe400000006ff */
[----:B------:R-:W-:Y:S01]  /*2e20*/  PLOP3.LUT P0, PT, PT, PT, UP3, 0x80, 0x8 ;  /* 0x000000000008781c */ /* 0x000fe20003f0f038 */
[----:B------:R-:W-:Y:S01]  /*2e30*/  VIADD R3, R0, 0x90 ;  /* 0x0000009000037836 */ /* 0x000fe20000000000 */
[----:B-1----:R-:W1:Y:S02]  /*2e40*/  SYNCS.PHASECHK.TRANS64.TRYWAIT P1, [R0+URZ+0x80], R5 ;  /* 0x00008005000075a7 */ /* 0x002e6400080211ff */
[----:B-1-3--:R-:W-:Y:S09]  /*2e50*/  @!P1 BRA `(.L_x_52) ;  /* 0x0000008000409947 */ /* 0x00aff20003800000 */
.L_x_142:
[----:B------:R-:W-:Y:S01]  /*2e60*/  LEA R4, R10, UR5, 0x4 ;  /* 0x000000050a047c11 */ /* 0x000fe2000f8e20ff */
[----:B------:R-:W-:Y:S01]  /*2e70*/  @UP3 ULEA UR6, UR14, UR5, 0x3 ;  /* 0x000000050e063291 */ /* 0x000fe2000f8e18ff */
[----:B------:R-:W-:Y:S01]  /*2e80*/  PLOP3.LUT P2, PT, PT, PT, PT, 0x80, 0x8 ;  /* 0x000000000008781c */ /* 0x000fe20003f4f070 */
[----:B------:R-:W-:Y:S01]  /*2e90*/  ULEA UR7, UR15, UR5, 0x3 ;  /* 0x000000050f077291 */ /* 0x000fe2000f8e18ff */
[----:B------:R-:W-:Y:S01]  /*2ea0*/  PRMT R3, RZ, 0x654, R3 ;  /* 0x00000654ff037816 */ /* 0x000fe20000000003 */
[----:B------:R-:W-:Y:S01]  /*2eb0*/  ULEA UR8, UR15, UR16, 0x8 ;  /* 0x000000100f087291 */ /* 0x000fe2000f8e40ff */
[----:B-1----:R-:W1:Y:S01]  /*2ec0*/  LDS.128 R4, [R4+0xf0] ;  /* 0x0000f00004047984 */ /* 0x002e620000000c00 */
[----:B------:R-:W-:Y:S02]  /*2ed0*/  @P0 SHF.L.U32 R2, R8, 0x1f, RZ ;  /* 0x0000001f08020819 */ /* 0x000fe400000006ff */
[----:B------:R-:W-:Y:S01]  /*2ee0*/  SHF.L.U32 R0, R11, 0x1f, RZ ;  /* 0x0000001f0b007819 */ /* 0x000fe200000006ff */
[----:B------:R-:W-:Y:S01]  /*2ef0*/  @!PT LDS RZ, [RZ] ;  /* 0x00000000fffff984 */ /* 0x000fe20000000800 */
[----:B------:R-:W-:Y:S01]  /*2f00*/  @!PT LDS RZ, [RZ] ;  /* 0x00000000fffff984 */ /* 0x000fe20000000800 */
[----:B------:R-:W-:Y:S01]  /*2f10*/  @!PT LDS RZ, [RZ] ;  /* 0x00000000fffff984 */ /* 0x000fe20000000800 */
[----:B------:R-:W-:Y:S01]  /*2f20*/  @!PT LDS RZ, [RZ] ;  /* 0x00000000fffff984 */ /* 0x000fe20000000800 */
[----:B------:R2:W-:Y:S06]  /*2f30*/  MEMBAR.ALL.CTA ;  /* 0x0000000000007992 */ /* 0x0005ec0000008000 */
[----:B--2---:R-:W2:Y:S02]  /*2f40*/  FENCE.VIEW.ASYNC.S ;  /* 0x00000000000073c6 */ /* 0x004ea40000000000 */
[----:B--2---:R2:W-:Y:S01]  /*2f50*/  SYNCS.ARRIVE.TRANS64.RED.A1T0 RZ, [R3+URZ], RZ ;  /* 0x000000ff03ff79a7 */ /* 0x0045e200081004ff */
[----:B------:R2:W3:Y:S01]  /*2f60*/  @P0 SYNCS.PHASECHK.TRANS64.TRYWAIT P2, [UR6], R2 ;  /* 0x00000002ff0005a7 */ /* 0x0004e20008041106 */
[----:B-1----:R-:W-:Y:S01]  /*2f70*/  LOP3.LUT P1, RZ, R6, 0x1, RZ, 0xc0, !PT ;  /* 0x0000000106ff7812 */ /* 0x002fe2000782c0ff */
[----:B------:R-:W1:Y:S02]  /*2f80*/  SYNCS.PHASECHK.TRANS64.TRYWAIT P0, [UR7+0xb0], R0 ;  /* 0x0000b000ff0075a7 */ /* 0x000e640008001107 */
[----:B-123--:R-:W-:Y:S10]  /*2f90*/  @!P0 BRA `(.L_x_53) ;  /* 0x0000008000048947 */ /* 0x00eff40003800000 */
.L_x_144:
[----:B------:R-:W-:Y:S01]  /*2fa0*/  IADD3 R10, PT, PT, R10, 0x1, RZ ;  /* 0x000000010a0a7810 */ /* 0x000fe20007ffe0ff */
[----:B------:R-:W-:Y:S06]  /*2fb0*/  BRA.U !UP3, `(.L_x_54) ;  /* 0x000000010bc07547 */ /* 0x000fec000b800000 */
[----:B------:R-:W-:Y:S01]  /*2fc0*/  UPLOP3.LUT UP4, UPT, UPT, UPT, UPT, 0x40, 0x4 ;  /* 0x000000000004789c */ /* 0x000fe20003f8e870 */
[----:B------:R-:W-:Y:S01]  /*2fd0*/  UMOV UR13, UR9 ;  /* 0x00000009000d7c82 */ /* 0x000fe20008000000 */
[----:B------:R-:W-:Y:S01]  /*2fe0*/  UMOV UR12, UR4 ;  /* 0x00000004000c7c82 */ /* 0x000fe20008000000 */
[----:B------:R-:W-:-:S08]  /*2ff0*/  UMOV UR17, UR14 ;  /* 0x0000000e00117c82 */ /* 0x000fd00008000000 */
.L_x_57:
[----:B------:R-:W-:Y:S02]  /*3000*/  UIADD3 UR13, UPT, UPT, UR13, 0x1, URZ ;  /* 0x000000010d0d7890 */ /* 0x000fe4000fffe0ff */
[----:B--2---:R-:W-:Y:S02]  /*3010*/  ULEA UR6, UR17, UR5, 0x3 ;  /* 0x0000000511067291 */ /* 0x004fe4000f8e18ff */
[----:B------:R-:W-:Y:S01]  /*3020*/  UISETP.NE.AND UP0, UPT, UR13, URZ, UPT ;  /* 0x000000ff0d00728c */ /* 0x000fe2000bf05270 */
[----:B---3--:R-:W-:Y:S10]  /*3030*/  @P2 BRA `(.L_x_55) ;  /* 0x00000000000c2947 */ /* 0x008ff40003800000 */
[----:B-1----:R-:W-:Y:S04]  /*3040*/  SHF.L.U32 R3, R8, 0x1f, RZ ;  /* 0x0000001f08037819 */ /* 0x002fe800000006ff */
[----:B------:R-:W1:Y:S02]  /*3050*/  SYNCS.PHASECHK.TRANS64.TRYWAIT P0, [UR6], R3 ;  /* 0x00000003ff0075a7 */ /* 0x000e640008001106 */
[----:B-1----:R-:W-:Y:S05]  /*3060*/  @!P0 BRA `(.L_x_56) ;  /* 0x0000007c00e88947 */ /* 0x002fea0003800000 */
.L_x_55:
[----:B------:R-:W-:Y:S01]  /*3070*/  UISETP.NE.AND UP1, UPT, UR12, 0x1, UPT ;  /* 0x000000010c00788c */ /* 0x000fe2000bf25270 */
[----:B------:R-:W-:Y:S01]  /*3080*/  PLOP3.LUT P2, PT, PT, PT, PT, 0x80, 0x8 ;  /* 0x000000000008781c */ /* 0x000fe20003f4f070 */
[----:B------:R-:W-:Y:S02]  /*3090*/  UIADD3 UR14, UPT, UPT, UR17, 0x1, URZ ;  /* 0x00000001110e7890 */ /* 0x000fe4000fffe0ff */
[----:B------:R-:W-:Y:S02]  /*30a0*/  ULEA UR28, UR17, UR11, 0xb ;  /* 0x0000000b111c7291 */ /* 0x000fe4000f8e58ff */
[----:B------:R-:W-:Y:S01]  /*30b0*/  UISETP.NE.AND UP2, UPT, UR14, 0x3, UPT ;  /* 0x000000030e00788c */ /* 0x000fe2000bf45270 */
[----:B------:R-:W-:Y:S01]  /*30c0*/  PLOP3.LUT P0, PT, PT, PT, UP1, 0x80, 0x8 ;  /* 0x000000000008781c */ /* 0x000fe20003f0f018 */
[----:B------:R-:W-:Y:S02]  /*30d0*/  UIADD3 UR40, UPT, UPT, UR28, 0x2, URZ ;  /* 0x000000021c287890 */ /* 0x000fe4000fffe0ff */
[----:B------:R-:W-:Y:S02]  /*30e0*/  USEL UR27, URZ, 0x1, UP2 ;  /* 0x00000001ff1b7887 */ /* 0x000fe40009000000 */
[----:B------:R-:W-:Y:S02]  /*30f0*/  USEL UR14, UR14, URZ, UP2 ;  /* 0x000000ff0e0e7287 */ /* 0x000fe40009000000 */
[----:B------:R-:W-:Y:S02]  /*3100*/  UIADD3 UR36, UPT, UPT, UR28, 0x4, URZ ;  /* 0x000000041c247890 */ /* 0x000fe4000fffe0ff */
[----:B------:R-:W-:Y:S01]  /*3110*/  @UP1 ULEA UR26, UR14, UR5, 0x3 ;  /* 0x000000050e1a1291 */ /* 0x000fe2000f8e18ff */
[----:B------:R-:W-:Y:S01]  /*3120*/  LOP3.LUT R8, R8, UR27, RZ, 0x3c, !PT ;  /* 0x0000001b08087c12 */ /* 0x000fe2000f8e3cff */
[----:B------:R-:W-:Y:S02]  /*3130*/  UIADD3 UR32, UPT, UPT, UR28, 0x6, URZ ;  /* 0x000000061c207890 */ /* 0x000fe4000fffe0ff */
[----:B------:R-:W-:Y:S01]  /*3140*/  UIADD3 UR6, UPT, UPT, UR6, 0x18, URZ ;  /* 0x0000001806067890 */ /* 0x000fe2000fffe0ff */
[----:B-1----:R-:W-:Y:S01]  /*3150*/  @P0 SHF.L.U32 R0, R8, 0x1f, RZ ;  /* 0x0000001f08000819 */ /* 0x002fe200000006ff */
[----:B------:R-:W-:Y:S01]  /*3160*/  UIADD3 UR12, UPT, UPT, UR12, -0x1, URZ ;  /* 0xffffffff0c0c7890 */ /* 0x000fe2000fffe0ff */
[----:B------:R-:W-:Y:S02]  /*3170*/  UMOV UR29, 0x40004040 ;  /* 0x40004040001d7882 */ /* 0x000fe40000000000 */
[----:B------:R2:W3:Y:S01]  /*3180*/  @P0 SYNCS.PHASECHK.TRANS64.TRYWAIT P2, [UR26], R0 ;  /* 0x00000000ff0005a7 */ /* 0x0004e2000804111a */
[----:B------:R-:W-:Y:S01]  /*3190*/  ULEA UR26, UR17, UR10, 0xa ;  /* 0x0000000a111a7291 */ /* 0x000fe2000f8e50ff */
[----:B------:R-:W-:Y:S01]  /*31a0*/  UMOV UR27, 0x40004040 ;  /* 0x40004040001b7882 */ /* 0x000fe20000000000 */
[----:B------:R-:W-:Y:S02]  /*31b0*/  UMOV UR41, 0x40004040 ;  /* 0x4000404000297882 */ /* 0x000fe40000000000 */
[----:B------:R-:W-:Y:S02]  /*31c0*/  UIADD3 UR38, UPT, UPT, UR26, 0x2, URZ ;  /* 0x000000021a267890 */ /* 0x000fe4000fffe0ff */
[----:B------:R-:W-:Y:S02]  /*31d0*/  UIADD3 UR34, UPT, UPT, UR26, 0x4, URZ ;  /* 0x000000041a227890 */ /* 0x000fe4000fffe0ff */
[----:B------:R-:W-:Y:S01]  /*31e0*/  UIADD3 UR30, UPT, UPT, UR26, 0x6, URZ ;  /* 0x000000061a1e7890 */ /* 0x000fe2000fffe0ff */
[----:B------:R2:W-:Y:S01]  /*31f0*/  UTCHMMA gdesc[UR26], gdesc[UR28], tmem[UR8], tmem[UR24], idesc[UR25], UP4 ;  /* 0x00ff181c1a0075ea */ /* 0x0005e2000a000008 */
[----:B------:R-:W-:Y:S01]  /*3200*/  UPLOP3.LUT UP4, UPT, UPT, UPT, UPT, 0x80, 0x8 ;  /* 0x000000000008789c */ /* 0x000fe20003f8f070 */
[----:B------:R-:W-:Y:S01]  /*3210*/  UMOV UR39, 0x40004040 ;  /* 0x4000404000277882 */ /* 0x000fe20000000000 */
[----:B------:R-:W-:Y:S01]  /*3220*/  UMOV UR37, 0x40004040 ;  /* 0x4000404000257882 */ /* 0x000fe20000000000 */
[----:B------:R2:W-:Y:S01]  /*3230*/  UTCHMMA gdesc[UR38], gdesc[UR40], tmem[UR8], tmem[UR22], idesc[UR23], UPT ;  /* 0x00ff1628260075ea */ /* 0x0005e2000b800008 */
[----:B------:R-:W-:Y:S01]  /*3240*/  UMOV UR35, 0x40004040 ;  /* 0x4000404000237882 */ /* 0x000fe20000000000 */
[----:B------:R-:W-:Y:S01]  /*3250*/  UMOV UR33, 0x40004040 ;  /* 0x4000404000217882 */ /* 0x000fe20000000000 */
[----:B------:R-:W-:Y:S01]  /*3260*/  UMOV UR31, 0x40004040 ;  /* 0x40004040001f7882 */ /* 0x000fe20000000000 */
[----:B------:R2:W-:Y:S01]  /*3270*/  UTCHMMA gdesc[UR34], gdesc[UR36], tmem[UR8], tmem[UR20], idesc[UR21], UPT ;  /* 0x00ff1424220075ea */ /* 0x0005e2000b800008 */
[----:B------:R2:W-:Y:S01]  /*3280*/  UTCHMMA gdesc[UR30], gdesc[UR32], tmem[UR8], tmem[UR18], idesc[UR19], UPT ;  /* 0x00ff12201e0075ea */ /* 0x0005e2000b800008 */
[----:B------:R2:W-:Y:S01]  /*3290*/  UTCBAR [UR6], URZ ;  /* 0x000000ff060073e9 */ /* 0x0005e200080000ff */
[----:B------:R-:W-:Y:S01]  /*32a0*/  UMOV UR17, UR14 ;  /* 0x0000000e00117c82 */ /* 0x000fe20008000000 */
[----:B------:R-:W-:Y:S05]  /*32b0*/  BRA.U UP0, `(.L_x_57) ;  /* 0xfffffffd00507547 */ /* 0x000fea000b83ffff */
.L_x_54:
[----:B------:R-:W-:Y:S01]  /*32c0*/  UIADD3 UR15, UPT, UPT, UR15, 0x1, URZ ;  /* 0x000000010f0f7890 */ /* 0x000fe2000fffe0ff */
[C---:B------:R-:W-:Y:S01]  /*32d0*/  ISETP.NE.AND P0, PT, R10.reuse, 0x2, PT ;  /* 0x000000020a00780c */ /* 0x040fe20003f05270 */
[----:B------:R-:W-:Y:S02]  /*32e0*/  UIADD3 UR7, UPT, UPT, UR7, 0xa0, URZ ;  /* 0x000000a007077890 */ /* 0x000fe4000fffe0ff */
[----:B------:R-:W-:Y:S01]  /*32f0*/  UISETP.NE.AND UP0, UPT, UR15, 0x2, UPT ;  /* 0x000000020f00788c */ /* 0x000fe2000bf05270 */
[----:B-12---:R-:W-:Y:S02]  /*3300*/  SEL R0, RZ, 0x1, P0 ;  /* 0x00000001ff007807 */ /* 0x006fe40000000000 */
[----:B------:R-:W-:Y:S01]  /*3310*/  SEL R10, R10, RZ, P0 ;  /* 0x000000ff0a0a7207 */ /* 0x000fe20000000000 */
[----:B------:R-:W-:Y:S01]  /*3320*/  USEL UR6, URZ, 0x1, UP0 ;  /* 0x00000001ff067887 */ /* 0x000fe20008000000 */
[----:B------:R-:W-:Y:S01]  /*3330*/  LOP3.LUT R9, R9, R0, RZ, 0x3c, !PT ;  /* 0x0000000009097212 */ /* 0x000fe200078e3cff */
[----:B------:R-:W-:Y:S01]  /*3340*/  USEL UR15, UR15, URZ, UP0 ;  /* 0x000000ff0f0f7287 */ /* 0x000fe20008000000 */
[----:B------:R1:W-:Y:S03]  /*3350*/  UTCBAR [UR7], URZ ;  /* 0x000000ff070073e9 */ /* 0x0003e600080000ff */
[----:B------:R-:W-:Y:S01]  /*3360*/  LOP3.LUT R11, R11, UR6, RZ, 0x3c, !PT ;  /* 0x000000060b0b7c12 */ /* 0x000fe2000f8e3cff */
[----:B------:R-:W-:Y:S07]  /*3370*/  @P1 BRA `(.L_x_58) ;  /* 0xfffffff800a01947 */ /* 0x000fee000383ffff */
[----:B------:R-:W2:Y:S01]  /*3380*/  S2UR UR4, SR_CgaCtaId ;  /* 0x00000000000479c3 */ /* 0x000ea20000008800 */
[----:B------:R-:W-:Y:S01]  /*3390*/  ELECT P0, URZ, PT ;  /* 0x0000000000ff782f */ /* 0x000fe20003800000 */
[----:B------:R-:W-:Y:S01]  /*33a0*/  IMAD.MOV.U32 R0, RZ, RZ, 0x1 ;  /* 0x00000001ff007424 */ /* 0x000fe200078e00ff */
[----:B------:R-:W-:Y:S01]  /*33b0*/  UIADD3 UR5, UPT, UPT, UR5, 0xb0, URZ ;  /* 0x000000b005057890 */ /* 0x000fe2000fffe0ff */
[----:B------:R-:W-:Y:S01]  /*33c0*/  SHF.L.U32 R3, R11, 0x1f, RZ ;  /* 0x0000001f0b037819 */ /* 0x000fe200000006ff */
[----:B------:R-:W-:-:S03]  /*33d0*/  UMOV UR6, 0x40 ;  /* 0x0000004000067882 */ /* 0x000fc60000000000 */
[----:B------:R-:W-:Y:S01]  /*33e0*/  UVIRTCOUNT.DEALLOC.SMPOOL 0x80 ;  /* 0x000000800000784c */ /* 0x000fe20000000000 */
[----:B--2---:R-:W-:Y:S02]  /*33f0*/  ULEA UR4, UR4, UR6, 0x18 ;  /* 0x0000000604047291 */ /* 0x004fe4000f8ec0ff */
[----:B------:R-:W-:-:S07]  /*3400*/  ULEA UR6, UR15, UR5, 0x3 ;  /* 0x000000050f067291 */ /* 0x000fce000f8e18ff */
[----:B------:R2:W-:Y:S02]  /*3410*/  @P0 STS.U8 [UR4+0x1c], R0 ;  /* 0x00001c00ff000988 */ /* 0x0005e40008000004 */
[----:B------:R-:W4:Y:S02]  /*3420*/  SYNCS.PHASECHK.TRANS64.TRYWAIT P0, [UR6], R3 ;  /* 0x00000003ff0075a7 */ /* 0x000f240008001106 */
[----:B--2-4-:R-:W-:Y:S05]  /*3430*/  @!P0 BRA `(.L_x_59) ;  /* 0x0000007c000c8947 */ /* 0x014fea0003800000 */
.L_x_147:
[----:B-1----:R-:W-:-:S04]  /*3440*/  UIADD3 UR7, UPT, UPT, UR15, 0x1, URZ ;  /* 0x000000010f077890 */ /* 0x002fc8000fffe0ff */
[----:B------:R-:W-:-:S04]  /*3450*/  UISETP.NE.AND UP0, UPT, UR7, 0x2, UPT ;  /* 0x000000020700788c */ /* 0x000fc8000bf05270 */
[----:B------:R-:W-:Y:S02]  /*3460*/  USEL UR6, URZ, 0x1, UP0 ;  /* 0x00000001ff067887 */ /* 0x000fe40008000000 */
[----:B------:R-:W-:-:S04]  /*3470*/  USEL UR7, UR7, URZ, UP0 ;  /* 0x000000ff07077287 */ /* 0x000fc80008000000 */
[----:B------:R-:W-:Y:S01]  /*3480*/  ULEA UR7, UR7, UR5, 0x3 ;  /* 0x0000000507077291 */ /* 0x000fe2000f8e18ff */
[----:B--2---:R-:W-:-:S04]  /*3490*/  LOP3.LUT R3, R11, UR6, RZ, 0x3c, !PT ;  /* 0x000000060b037c12 */ /* 0x004fc8000f8e3cff */
[----:B------:R-:W-:-:S04]  /*34a0*/  SHF.L.U32 R3, R3, 0x1f, RZ ;  /* 0x0000001f03037819 */ /* 0x000fc800000006ff */
[----:B------:R-:W1:Y:S02]  /*34b0*/  SYNCS.PHASECHK.TRANS64.TRYWAIT P0, [UR7], R3 ;  /* 0x00000003ff0075a7 */ /* 0x000e640008001107 */
[----:B-1----:R-:W-:Y:S05]  /*34c0*/  @!P0 BRA `(.L_x_60) ;  /* 0x0000007c00008947 */ /* 0x002fea0003800000 */
.L_x_149:
[----:B------:R-:W-:Y:S01]  /*34d0*/  NOP ;  /* 0x0000000000007918 */ /* 0x000fe20000000000 */
[----:B-1----:R-:W1:Y:S01]  /*34e0*/  LDS R0, [UR4+0x14] ;  /* 0x00001404ff007984 */ /* 0x002e620008000800 */
[----:B------:R-:W-:Y:S01]  /*34f0*/  ULOP3.LUT UR6, UR16, 0xffff, URZ, 0xc0, !UPT ;  /* 0x0000ffff10067892 */ /* 0x000fe2000f8ec0ff */
[----:B------:R-:W-:Y:S01]  /*3500*/  UMOV UR8, 0xffff ;  /* 0x0000ffff00087882 */ /* 0x000fe20000000000 */
[----:B------:R-:W-:Y:S02]  /*3510*/  UMOV UR5, 0x1 ;  /* 0x0000000100057882 */ /* 0x000fe40000000000 */
[----:B------:R-:W-:-:S04]  /*3520*/  USHF.R.U32.HI UR6, URZ, 0x5, UR6 ;  /* 0x00000005ff067899 */ /* 0x000fc80008011606 */
[----:B------:R-:W-:Y:S02]  /*3530*/  USHF.L.U32 UR8, UR8, UR6, URZ ;  /* 0x0000000608087299 */ /* 0x000fe400080006ff */
[----:B------:R-:W-:-:S04]  /*3540*/  USHF.L.U32 UR5, UR5, UR6, URZ ;  /* 0x0000000605057299 */ /* 0x000fc800080006ff */
[----:B-1----:R-:W-:-:S04]  /*3550*/  LOP3.LUT R0, R0, UR8, RZ, 0xc0, !PT ;  /* 0x0000000800007c12 */ /* 0x002fc8000f8ec0ff */
[----:B------:R-:W-:-:S13]  /*3560*/  ISETP.NE.AND P0, PT, R0, UR8, PT ;  /* 0x0000000800007c0c */ /* 0x000fda000bf05270 */
[----:B------:R-:W-:Y:S05]  /*3570*/  @P0 BRA `(.L_x_61) ;  /* 0x0000000000580947 */ /* 0x000fea0003800000 */
[----:B------:R-:W1:Y:S02]  /*3580*/  LDS R0, [UR4+0x18] ;  /* 0x00001804ff007984 */ /* 0x000e640008000800 */
[----:B-1----:R-:W-:-:S04]  /*3590*/  LOP3.LUT R0, R0, UR5, RZ, 0xc0, !PT ;  /* 0x0000000500007c12 */ /* 0x002fc8000f8ec0ff */
[----:B------:R-:W-:-:S13]  /*35a0*/  ISETP.NE.AND P0, PT, R0, UR5, PT ;  /* 0x0000000500007c0c */ /* 0x000fda000bf05270 */
[----:B------:R-:W-:Y:S05]  /*35b0*/  @P0 BRA `(.L_x_62) ;  /* 0x00000000003c0947 */ /* 0x000fea0003800000 */
[----:B------:R-:W1:Y:S01]  /*35c0*/  S2R R2, SR_LANEID ;  /* 0x0000000000027919 */ /* 0x000e620000000000 */
[----:B------:R-:W-:Y:S01]  /*35d0*/  ULOP3.LUT UR8, URZ, UR8, URZ, 0x33, !UPT ;  /* 0x00000008ff087292 */ /* 0x000fe2000f8e33ff */
[----:B------:R-:W-:Y:S01]  /*35e0*/  LOP3.LUT R4, RZ, UR5, RZ, 0x33, !PT ;  /* 0x00000005ff047c12 */ /* 0x000fe2000f8e33ff */
[----:B------:R-:W-:Y:S02]  /*35f0*/  VOTEU.ANY UR7, UPT, PT ;  /* 0x0000000000077886 */ /* 0x000fe400038e0100 */
[----:B------:R-:W-:Y:S01]  /*3600*/  UFLO.U32 UR7, UR7 ;  /* 0x00000007000772bd */ /* 0x000fe200080e0000 */
[----:B------:R-:W2:Y:S01]  /*3610*/  REDUX UR5, R4 ;  /* 0x00000000040573c4 */ /* 0x000ea20000000000 */
[----:B------:R-:W-:-:S06]  /*3620*/  IMAD.U32 R0, RZ, RZ, UR8 ;  /* 0x00000008ff007e24 */ /* 0x000fcc000f8e00ff */
[----:B------:R4:W-:Y:S01]  /*3630*/  UTCATOMSWS.AND URZ, UR8 ;  /* 0x0000000800ff79e3 */ /* 0x0009e20008000000 */
[----:B------:R-:W3:Y:S01]  /*3640*/  REDUX UR6, R0 ;  /* 0x00000000000673c4 */ /* 0x000ee20000000000 */
[----:B-1----:R-:W-:Y:S01]  /*3650*/  ISETP.EQ.U32.AND P0, PT, R2, UR7, PT ;  /* 0x0000000702007c0c */ /* 0x002fe2000bf02070 */
[----:B--2---:R-:W-:Y:S01]  /*3660*/  IMAD.U32 R2, RZ, RZ, UR5 ;  /* 0x00000005ff027e24 */ /* 0x004fe2000f8e00ff */
[----:B---3--:R-:W-:-:S11]  /*3670*/  MOV R3, UR6 ;  /* 0x0000000600037c02 */ /* 0x008fd60008000f00 */
[----:B------:R4:W-:Y:S04]  /*3680*/  @P0 ATOMS.AND RZ, [UR4+0x14], R3 ;  /* 0x00001403ffff098c */ /* 0x0009e8000a800004 */
[----:B------:R4:W-:Y:S01]  /*3690*/  @P0 ATOMS.AND RZ, [UR4+0x18], R2 ;  /* 0x00001802ffff098c */ /* 0x0009e2000a800004 */
[----:B------:R-:W-:Y:S05]  /*36a0*/  BRA `(.L_x_63) ;  /* 0x0000000000147947 */ /* 0x000fea0003800000 */
.L_x_62:
[----:B------:R-:W-:Y:S02]  /*36b0*/  MOV R2, 0x36d0 ;  /* 0x000036d000027802 */ /* 0x000fe40000000f00 */
[----:B---3-5:R-:W-:Y:S05]  /*36c0*/  CALL.REL.NOINC `($__internal_0_$__cuda_sm10x_tcgen05_guardrail_trap_col_being_dealloced_not_returned_by_alloc) ;  /* 0x0000007c00e87944 */ /* 0x028fea0003c00000 */
[----:B------:R-:W-:Y:S05]  /*36d0*/  BRA `(.L_x_63) ;  /* 0x0000000000087947 */ /* 0x000fea0003800000 */
.L_x_61:
[----:B------:R-:W-:Y:S02]  /*36e0*/  MOV R2, 0x3700 ;  /* 0x0000370000027802 */ /* 0x000fe40000000f00 */
[----:B---3-5:R-:W-:Y:S05]  /*36f0*/  CALL.REL.NOINC `($__internal_2_$__cuda_sm10x_tcgen05_guardrail_trap_unallocated_columns_being_dealloced) ;  /* 0x0000007c00f47944 */ /* 0x028fea0003c00000 */
.L_x_63:
[----:B------:R-:W-:Y:S01]  /*3700*/  NOP ;  /* 0x0000000000007918 */ /* 0x000fe20000000000 */
[----:B----4-:R-:W-:Y:S05]  /*3710*/  EXIT ;  /* 0x000000000000794d */ /* 0x010fea0003800000 */
.L_x_47:
[----:B------:R-:W-:-:S09]  /*3720*/  UISETP.NE.OR UP3, UPT, UR8, 0x3, UP3 ;  /* 0x000000030800788c */ /* 0x000fd20009f65670 */
[----:B------:R-:W-:Y:S05]  /*3730*/  BRA.U UP3, `(.L_x_64) ;  /* 0x0000001103147547 */ /* 0x000fea000b800000 */
[----:B------:R-:W1:Y:S01]  /*3740*/  LDC R0, c[0x0][0xb30] ;  /* 0x0002cc00ff007b82 */ /* 0x000e620000000800 */
[----:B------:R-:W2:Y:S01]  /*3750*/  LDCU.64 UR8, c[0x0][0x888] ;  /* 0x00011100ff0877ac */ /* 0x000ea20008000a00 */
[----:B------:R-:W-:Y:S02]  /*3760*/  HFMA2 R29, -RZ, RZ, 0, 0 ;  /* 0x00000000ff1d7431 */ /* 0x000fe400000001ff */
[----:B------:R-:W-:Y:S01]  /*3770*/  IMAD.MOV.U32 R31, RZ, RZ, 0x1 ;  /* 0x00000001ff1f7424 */ /* 0x000fe200078e00ff */
[----:B------:R-:W-:Y:S01]  /*3780*/  MOV R23, 0x4000 ;  /* 0x0000400000177802 */ /* 0x000fe20000000f00 */
[----:B------:R-:W4:Y:S01]  /*3790*/  LDCU.64 UR4, c[0x0][0x890] ;  /* 0x00011200ff0477ac */ /* 0x000f220008000a00 */
[----:B------:R-:W-:Y:S01]  /*37a0*/  IMAD.MOV.U32 R30, RZ, RZ, RZ ;  /* 0x000000ffff1e7224 */ /* 0x000fe200078e00ff */
[----:B------:R-:W3:Y:S01]  /*37b0*/  LDC R19, c[0x0][0x370] ;  /* 0x0000dc00ff137b82 */ /* 0x000ee20000000800 */
[----:B------:R-:W-:Y:S01]  /*37c0*/  UMOV UR7, 0x400 ;  /* 0x0000040000077882 */ /* 0x000fe20000000000 */
[----:B------:R-:W-:-:S02]  /*37d0*/  UPLOP3.LUT UP0, UPT, UPT, UPT, UPT, 0x40, 0x4 ;  /* 0x000000000004789c */ /* 0x000fc40003f0e870 */
[----:B------:R-:W-:-:S04]  /*37e0*/  ULEA UR7, UR37, UR7, 0x18 ;  /* 0x0000000725077291 */ /* 0x000fc8000f8ec0ff */
[----:B------:R-:W3:Y:S01]  /*37f0*/  LDC R2, c[0x0][0xb0c] ;  /* 0x0002c300ff027b82 */ /* 0x000ee20000000800 */
[----:B------:R-:W-:Y:S02]  /*3800*/  UIADD3 UR13, UPT, UPT, UR7, 0x48, URZ ;  /* 0x00000048070d7890 */ /* 0x000fe4000fffe0ff */
[----:B--2---:R-:W-:Y:S02]  /*3810*/  UISETP.NE.U32.AND UP2, UPT, UR8, URZ, UPT ;  /* 0x000000ff0800728c */ /* 0x004fe4000bf45070 */
[----:B------:R-:W-:Y:S02]  /*3820*/  UIADD3 UR33, UPT, UPT, UR7, 0x30, URZ ;  /* 0x0000003007217890 */ /* 0x000fe4000fffe0ff */
[----:B----4-:R-:W-:Y:S01]  /*3830*/  UISETP.NE.U32.AND UP3, UPT, UR4, URZ, UPT ;  /* 0x000000ff0400728c */ /* 0x010fe2000bf65070 */
[----:B------:R-:W2:Y:S01]  /*3840*/  LDC R18, c[0x0][0xb20] ;  /* 0x0002c800ff127b82 */ /* 0x000ea20000000800 */
[----:B-1----:R-:W-:Y:S01]  /*3850*/  ISETP.NE.AND P1, PT, R0, 0x1, PT ;  /* 0x000000010000780c */ /* 0x002fe20003f25270 */
[----:B------:R-:W-:-:S02]  /*3860*/  UISETP.NE.AND.EX UP2, UPT, UR9, URZ, UPT, UP2 ;  /* 0x000000ff0900728c */ /* 0x000fc4000bf45320 */
[----:B------:R-:W-:Y:S02]  /*3870*/  UIADD3 UR25, UPT, UPT, UR7, 0x38, URZ ;  /* 0x0000003807197890 */ /* 0x000fe4000fffe0ff */
[----:B------:R-:W-:Y:S02]  /*3880*/  UIADD3 UR17, UPT, UPT, UR7, 0x40, URZ ;  /* 0x0000004007117890 */ /* 0x000fe4000fffe0ff */
[----:B------:R-:W1:Y:S01]  /*3890*/  LDC.64 R32, c[0x0][0x348] ;  /* 0x0000d200ff207b82 */ /* 0x000e620000000a00 */
[----:B------:R-:W-:Y:S02]  /*38a0*/  UPRMT UR13, UR37, 0x654, UR13 ;  /* 0x00000654250d7896 */ /* 0x000fe4000800000d */
[----:B------:R-:W-:-:S05]  /*38b0*/  UISETP.NE.AND.EX UP3, UPT, UR5, URZ, UPT, UP3 ;  /* 0x000000ff0500728c */ /* 0x000fca000bf65330 */
[----:B------:R-:W4:Y:S08]  /*38c0*/  LDC.64 R16, c[0x0][0xb10] ;  /* 0x0002c400ff107b82 */ /* 0x000f300000000a00 */
[----:B------:R-:W1:Y:S08]  /*38d0*/  LDC.64 R6, c[0x0][0xb18] ;  /* 0x0002c600ff067b82 */ /* 0x000e700000000a00 */
[----:B------:R-:W1:Y:S08]  /*38e0*/  LDC.64 R4, c[0x0][0xb28] ;  /* 0x0002ca00ff047b82 */ /* 0x000e700000000a00 */
[----:B--23--:R-:W1:Y:S02]  /*38f0*/  LDC R22, c[0x0][0x374] ;  /* 0x0000dd00ff167b82 */ /* 0x00ce640000000800 */
.L_x_75:
[C---:B------:R-:W-:Y:S02]  /*3900*/  LEA R0, R30.reuse, UR7, 0x3 ;  /* 0x000000071e007c11 */ /* 0x040fe4000f8e18ff */
[----:B------:R-:W-:Y:S02]  /*3910*/  SHF.L.U32 R3, R29, 0x1f, RZ ;  /* 0x0000001f1d037819 */ /* 0x000fe400000006ff */
[----:B------:R-:W-:Y:S02]  /*3920*/  LEA R24, R30, UR7, 0x4 ;  /* 0x000000071e187c11 */ /* 0x000fe4000f8e20ff */
[----:B--2---:R-:W2:Y:S02]  /*3930*/  SYNCS.PHASECHK.TRANS64.TRYWAIT P0, [R0+URZ+0x80], R3 ;  /* 0x00008003000075a7 */ /* 0x004ea400080011ff */
[----:B--2---:R-:W-:Y:S05]  /*3940*/  @!P0 BRA `(.L_x_65) ;  /* 0x0000007400f88947 */ /* 0x004fea0003800000 */
.L_x_150:
[----:B------:R-:W-:Y:S01]  /*3950*/  ISETP.GE.AND P0, PT, R72, 0x1, PT ;  /* 0x000000014800780c */ /* 0x000fe20003f06270 */
[----:B------:R-:W3:Y:S01]  /*3960*/  LDS.128 R24, [R24+0xf0] ;  /* 0x0000f00018187984 */ /* 0x000ee20000000c00 */
[----:B--2---:R-:W-:Y:S01]  /*3970*/  VIADD R0, R0, 0x90 ;  /* 0x0000009000007836 */ /* 0x004fe20000000000 */
[----:B------:R-:W-:Y:S01]  /*3980*/  @!PT LDS RZ, [RZ] ;  /* 0x00000000fffff984 */ /* 0x000fe20000000800 */
[----:B------:R-:W-:Y:S01]  /*3990*/  @!PT LDS RZ, [RZ] ;  /* 0x00000000fffff984 */ /* 0x000fe20000000800 */
[----:B------:R-:W-:Y:S01]  /*39a0*/  @!PT LDS RZ, [RZ] ;  /* 0x00000000fffff984 */ /* 0x000fe20000000800 */
[----:B------:R-:W-:Y:S01]  /*39b0*/  @!PT LDS RZ, [RZ] ;  /* 0x00000000fffff984 */ /* 0x000fe20000000800 */
[----:B------:R2:W-:Y:S06]  /*39c0*/  MEMBAR.ALL.CTA ;  /* 0x0000000000007992 */ /* 0x0005ec0000008000 */
[----:B--2---:R-:W2:Y:S01]  /*39d0*/  FENCE.VIEW.ASYNC.S ;  /* 0x00000000000073c6 */ /* 0x004ea20000000000 */
[----:B------:R-:W-:Y:S04]  /*39e0*/  PRMT R0, RZ, 0x654, R0 ;  /* 0x00000654ff007816 */ /* 0x000fe80000000000 */
[----:B--2---:R2:W-:Y:S01]  /*39f0*/  SYNCS.ARRIVE.TRANS64.RED.A1T0 RZ, [R0+URZ], RZ ;  /* 0x000000ff00ff79a7 */ /* 0x0045e200081004ff */
[----:B---3--:R-:W-:Y:S11]  /*3a00*/  LOP3.LUT P3, RZ, R26, 0x1, RZ, 0xc0, !PT ;  /* 0x000000011aff7812 */ /* 0x008ff6000786c0ff */
[----:B------:R-:W-:Y:S02]  /*3a10*/  @!UPT UIADD3 URZ, UPT, UPT, URZ, URZ, URZ ;  /* 0x000000fffffff290 */ /* 0x000fe4000fffe0ff */
[----:B------:R-:W-:Y:S02]  /*3a20*/  @P3 MOV R13, R24 ;  /* 0x00000018000d3202 */ /* 0x000fe40000000f00 */
[----:B------:R-:W-:Y:S01]  /*3a30*/  @P3 LOP3.LUT R8, R25, 0xffff, RZ, 0xc0, !PT ;  /* 0x0000ffff19083812 */ /* 0x000fe200078ec0ff */
[----:B--2---:R-:W-:Y:S06]  /*3a40*/  @!P0 BRA `(.L_x_66) ;  /* 0x0000000000a48947 */ /* 0x004fec0003800000 */
[----:B-1----:R-:W-:Y:S01]  /*3a50*/  IMAD.HI.U32 R35, R22, R7, RZ ;  /* 0x0000000716237227 */ /* 0x002fe200078e00ff */
[----:B------:R-:W-:Y:S02]  /*3a60*/  ISETP.NE.AND P0, PT, R6, 0x1, PT ;  /* 0x000000010600780c */ /* 0x000fe40003f05270 */
[----:B------:R-:W-:Y:S01]  /*3a70*/  ISETP.NE.AND P2, PT, R72, 0x1, PT ;  /* 0x000000014800780c */ /* 0x000fe20003f45270 */
[----:B----4-:R-:W-:Y:S01]  /*3a80*/  IMAD.HI.U32 R34, R19, R16, RZ ;  /* 0x0000001013227227 */ /* 0x010fe200078e00ff */
[----:B------:R-:W-:Y:S02]  /*3a90*/  SHF.R.U32.HI R35, RZ, R18, R35 ;  /* 0x00000012ff237219 */ /* 0x000fe40000011623 */
[----:B------:R-:W-:Y:S01]  /*3aa0*/  ISETP.NE.AND P4, PT, R2, 0x1, PT ;  /* 0x000000010200780c */ /* 0x000fe20003f85270 */
[----:B------:R-:W-:Y:S01]  /*3ab0*/  IMAD.HI.U32 R36, R13, R16, RZ ;  /* 0x000000100d247227 */ /* 0x000fe200078e00ff */
[----:B------:R-:W-:Y:S02]  /*3ac0*/  SHF.R.U32.HI R34, RZ, R17, R34 ;  /* 0x00000011ff227219 */ /* 0x000fe40000011622 */
[----:B------:R-:W-:Y:S01]  /*3ad0*/  SEL R3, R22, R35, !P0 ;  /* 0x0000002316037207 */ /* 0x000fe20004000000 */
[C---:B------:R-:W-:Y:S01]  /*3ae0*/  IMAD.HI.U32 R35, R8.reuse, R7, RZ ;  /* 0x0000000708237227 */ /* 0x040fe200078e00ff */
[----:B------:R-:W-:Y:S02]  /*3af0*/  SEL R11, R19, R34, !P4 ;  /* 0x00000022130b7207 */ /* 0x000fe40006000000 */
[----:B------:R-:W-:Y:S01]  /*3b00*/  SHF.R.U32.HI R36, RZ, R17, R36 ;  /* 0x00000011ff247219 */ /* 0x000fe20000011624 */
[----:B------:R-:W-:Y:S01]  /*3b10*/  IMAD.HI.U32 R38, R3, R4, RZ ;  /* 0x0000000403267227 */ /* 0x000fe200078e00ff */
[----:B------:R-:W-:Y:S03]  /*3b20*/  SHF.R.U32.HI R35, RZ, R18, R35 ;  /* 0x00000012ff237219 */ /* 0x000fe60000011623 */
[----:B------:R-:W-:Y:S01]  /*3b30*/  IMAD.HI.U32 R34, R11, R4, RZ ;  /* 0x000000040b227227 */ /* 0x000fe200078e00ff */
[----:B------:R-:W-:Y:S02]  /*3b40*/  @P2 SHF.R.U32.HI R3, RZ, R5, R38 ;  /* 0x00000005ff032219 */ /* 0x000fe40000011626 */
[----:B------:R-:W-:Y:S02]  /*3b50*/  SEL R9, R8, R35, !P0 ;  /* 0x0000002308097207 */ /* 0x000fe40004000000 */
[----:B------:R-:W-:Y:S01]  /*3b60*/  @P2 SHF.R.U32.HI R11, RZ, R5, R34 ;  /* 0x00000005ff0b2219 */ /* 0x000fe20000011622 */
[C---:B------:R-:W-:Y:S01]  /*3b70*/  IMAD R10, R72.reuse, R3, RZ ;  /* 0x00000003480a7224 */ /* 0x040fe200078e02ff */
[----:B------:R-:W-:Y:S01]  /*3b80*/  SEL R3, R13, R36, !P4 ;  /* 0x000000240d037207 */ /* 0x000fe20006000000 */
[C---:B------:R-:W-:Y:S03]  /*3b90*/  IMAD.HI.U32 R14, R9.reuse, R4, RZ ;  /* 0x00000004090e7227 */ /* 0x040fe600078e00ff */
[----:B------:R-:W-:Y:S01]  /*3ba0*/  ISETP.GE.AND P0, PT, R9, R10, PT ;  /* 0x0000000a0900720c */ /* 0x000fe20003f06270 */
[C---:B------:R-:W-:Y:S01]  /*3bb0*/  IMAD R12, R72.reuse, R11, RZ ;  /* 0x0000000b480c7224 */ /* 0x040fe200078e02ff */
[-C--:B------:R-:W-:Y:S04]  /*3bc0*/  SHF.R.U32.HI R14, RZ, R5.reuse, R14 ;  /* 0x00000005ff0e7219 */ /* 0x080fe8000001160e */
[----:B------:R-:W-:Y:S02]  /*3bd0*/  ISETP.GE.OR P0, PT, R3, R12, P0 ;  /* 0x0000000c0300720c */ /* 0x000fe40000706670 */
[----:B------:R-:W-:Y:S05]  /*3be0*/  SEL R15, R9, R14, !P2 ;  /* 0x0000000e090f7207 */ /* 0x000fea0005000000 */
[----:B------:R-:W-:Y:S04]  /*3bf0*/  IMAD.MOV R14, RZ, RZ, -R15 ;  /* 0x000000ffff0e7224 */ /* 0x000fe800078e0a0f */
[----:B------:R-:W-:Y:S02]  /*3c00*/  IMAD R14, R72, R14, R9 ;  /* 0x0000000e480e7224 */ /* 0x000fe400078e0209 */
[C---:B------:R-:W-:Y:S05]  /*3c10*/  @!P0 IMAD.HI.U32 R10, R3.reuse, R4, RZ ;  /* 0x00000004030a8227 */ /* 0x040fea00078e00ff */
[----:B------:R-:W-:Y:S04]  /*3c20*/  @!P0 SHF.R.U32.HI R10, RZ, R5, R10 ;  /* 0x00000005ff0a8219 */ /* 0x000fe8000001160a */
[----:B------:R-:W-:Y:S01]  /*3c30*/  @!P0 SEL R0, R3, R10, !P2 ;  /* 0x0000000a03008207 */ /* 0x000fe20005000000 */
[----:B------:R-:W-:Y:S03]  /*3c40*/  IMAD.MOV R10, RZ, RZ, -R3 ;  /* 0x000000ffff0a7224 */ /* 0x000fe600078e0a03 */
[----:B------:R-:W-:Y:S01]  /*3c50*/  @!P0 IADD3 R15, PT, PT, R15, -R0, RZ ;  /* 0x800000000f0f8210 */ /* 0x000fe20007ffe0ff */
[----:B------:R-:W-:Y:S01]  /*3c60*/  @!P0 IMAD R0, R11, R14, R0 ;  /* 0x0000000e0b008224 */ /* 0x000fe200078e0200 */
[----:B------:R-:W-:Y:S01]  /*3c70*/  IADD3 R11, PT, PT, -R9, RZ, RZ ;  /* 0x000000ff090b7210 */ /* 0x000fe20007ffe1ff */
[----:B------:R-:W-:Y:S02]  /*3c80*/  IMAD R13, R2, R10, R13 ;  /* 0x0000000a020d7224 */ /* 0x000fe400078e020d */
[----:B------:R-:W-:Y:S02]  /*3c90*/  @!P0 IMAD R9, R15, R72, R3 ;  /* 0x000000480f098224 */ /* 0x000fe400078e0203 */
[----:B------:R-:W-:Y:S02]  /*3ca0*/  @!P0 IMAD.MOV.U32 R3, RZ, RZ, R0 ;  /* 0x000000ffff038224 */ /* 0x000fe400078e0000 */
[----:B------:R-:W-:Y:S02]  /*3cb0*/  IMAD R8, R6, R11, R8 ;  /* 0x0000000b06087224 */ /* 0x000fe400078e0208 */
[----:B------:R-:W-:Y:S02]  /*3cc0*/  IMAD R13, R3, R2, R13 ;  /* 0x00000002030d7224 */ /* 0x000fe400078e020d */
[----:B------:R-:W-:Y:S02]  /*3cd0*/  IMAD R8, R9, R6, R8 ;  /* 0x0000000609087224 */ /* 0x000fe400078e0208 */
.L_x_66:
[----:B------:R-:W-:Y:S05]  /*3ce0*/  BRA.U UP0, `(.L_x_67) ;  /* 0x0000000100107547 */ /* 0x000fea000b800000 */
[----:B------:R-:W-:Y:S04]  /*3cf0*/  MOV R0, UR6 ;  /* 0x0000000600007c02 */ /* 0x000fe80008000f00 */
[----:B------:R-:W-:Y:S04]  /*3d00*/  SHF.L.U32 R3, R0, 0x1f, RZ ;  /* 0x0000001f00037819 */ /* 0x000fe800000006ff */
[----:B------:R-:W2:Y:S02]  /*3d10*/  SYNCS.PHASECHK.TRANS64.TRYWAIT P0, [UR7+0x78], R3 ;  /* 0x00007803ff0075a7 */ /* 0x000ea40008001107 */
[----:B--2---:R-:W-:Y:S05]  /*3d20*/  @!P0 BRA `(.L_x_68) ;  /* 0x0000007400148947 */ /* 0x004fea0003800000 */
.L_x_67:
[----:B------:R-:W-:Y:S02]  /*3d30*/  R2UR UR35, R21 ;  /* 0x00000000152372ca */ /* 0x000fe400000e0000 */
[----:B------:R-:W-:Y:S02]  /*3d40*/  R2UR UR34, R20 ;  /* 0x00000000142272ca */ /* 0x000fe400000e0000 */
[----:B------:R-:W-:Y:S02]  /*3d50*/  ISETP.NE.U32.AND P2, PT, RZ, UR4, PT ;  /* 0x00000004ff007c0c */ /* 0x000fe4000bf45070 */
[----:B------:R-:W-:Y:S02]  /*3d60*/  SHF.L.U32 R12, R31, 0x1f, RZ ;  /* 0x0000001f1f0c7819 */ /* 0x000fe400000006ff */
[----:B------:R-:W-:Y:S05]  /*3d70*/  ISETP.NE.AND.EX P2, PT, RZ, UR5, PT, P2 ;  /* 0x00000005ff007c0c */ /* 0x000fea000bf45320 */
[----:B------:R-:W-:Y:S02]  /*3d80*/  USHF.L.U32 UR35, UR35, 0x7, URZ ;  /* 0x0000000723237899 */ /* 0x000fe400080006ff */
[----:B------:R-:W-:Y:S01]  /*3d90*/  USHF.L.U32 UR34, UR34, 0x8, URZ ;  /* 0x0000000822227899 */ /* 0x000fe200080006ff */
[----:B------:R-:W-:Y:S11]  /*3da0*/  BRA.U !UP3, `(.L_x_69) ;  /* 0x000000010b347547 */ /* 0x000ff6000b800000 */
[----:B------:R-:W-:Y:S01]  /*3db0*/  UPLOP3.LUT UP1, UPT, UPT, UPT, UP2, 0x80, 0x8 ;  /* 0x000000000008789c */ /* 0x000fe20003f2f020 */
[----:B--2---:R-:W-:Y:S02]  /*3dc0*/  HFMA2 R0, -RZ, RZ, 0, 5.9604644775390625e-08 ;  /* 0x00000001ff007431 */ /* 0x004fe400000001ff */
[----:B------:R-:W-:Y:S03]  /*3dd0*/  IMAD.MOV.U32 R159, RZ, RZ, 0x1 ;  /* 0x00000001ff9f7424 */ /* 0x000fe600078e00ff */
[----:B------:R-:W-:Y:S05]  /*3de0*/  PLOP3.LUT P0, PT, PT, PT, UP1, 0x80, 0x8 ;  /* 0x000000000008781c */ /* 0x000fea0003f0f018 */
[----:B------:R-:W2:Y:S01]  /*3df0*/  @UP1 LDCU.64 UR10, c[0x0][0x888] ;  /* 0x00011100ff0a17ac */ /* 0x000ea20008000a00 */
[----:B------:R-:W-:Y:S07]  /*3e00*/  @UP1 UIMAD UR8, UR36, UR4, URZ ;  /* 0x00000004240812a4 */ /* 0x000fee000f8e02ff */
[----:B------:R-:W-:Y:S01]  /*3e10*/  @!P0 PRMT R159, R0, 0x7610, R159 ;  /* 0x00007610009f8816 */ /* 0x000fe2000000009f */
[----:B--2---:R-:W-:Y:S03]  /*3e20*/  @UP1 UIMAD.WIDE UR10, UR8, 0x4, UR10 ;  /* 0x00000004080a18a5 */ /* 0x004fe6000f8e020a */
[----:B------:R-:W2:Y:S03]  /*3e30*/  @!UP1 LDCU UR8, c[0x0][0x880] ;  /* 0x00011000ff0897ac */ /* 0x000ea60008000800 */
[----:B------:R-:W-:Y:S01]  /*3e40*/  IMAD.U32 R10, RZ, RZ, UR10 ;  /* 0x0000000aff0a7e24 */ /* 0x000fe2000f8e00ff */
[----:B------:R-:W-:Y:S05]  /*3e50*/  MOV R11, UR11 ;  /* 0x0000000b000b7c02 */ /* 0x000fea0008000f00 */
[----:B-----5:R3:W5:Y:S02]  /*3e60*/  @P0 LDG.E R81, desc[UR44][R10.64] ;  /* 0x0000002c0a510981 */ /* 0x020764000c1e1900 */
[----:B--23--:R-:W-:Y:S07]  /*3e70*/  @!P0 IMAD.U32 R81, RZ, RZ, UR8 ;  /* 0x00000008ff518e24 */ /* 0x00cfee000f8e00ff */
.L_x_69:
[----:B-----5:R-:W-:Y:S01]  /*3e80*/  @!P2 FSETP.EQ.AND P0, PT, R81, RZ, PT ;  /* 0x000000ff5100a20b */ /* 0x020fe20003f02000 */
[----:B------:R-:W-:Y:S01]  /*3e90*/  @!UPT UIADD3 URZ, UPT, UPT, URZ, URZ, URZ ;  /* 0x000000fffffff290 */ /* 0x000fe2000fffe0ff */
[----:B------:R-:W-:Y:S11]  /*3ea0*/  @!P2 BRA `(.L_x_70) ;  /* 0x000000000014a947 */ /* 0x000ff60003800000 */
[----:B------:R-:W-:Y:S02]  /*3eb0*/  LOP3.LUT P2, RZ, R159, 0xff, RZ, 0xc0, !PT ;  /* 0x000000ff9fff7812 */ /* 0x000fe4000784c0ff */
[----:B------:R-:W-:Y:S04]  /*3ec0*/  PLOP3.LUT P0, PT, PT, PT, UP1, 0x80, 0x8 ;  /* 0x000000000008781c */ /* 0x000fe80003f0f018 */
[----:B------:R-:W-:Y:S07]  /*3ed0*/  PLOP3.LUT P0, PT, P0, PT, PT, 0x8, 0x80 ;  /* 0x000000000080781c */ /* 0x000fee000070e170 */
[----:B------:R-:W-:Y:S11]  /*3ee0*/  @P2 FSETP.EQ.AND P0, PT, R81, RZ, PT ;  /* 0x000000ff5100220b */ /* 0x000ff60003f02000 */
[----:B------:R-:W-:Y:S02]  /*3ef0*/  @!UPT UIADD3 URZ, UPT, UPT, URZ, URZ, URZ ;  /* 0x000000fffffff290 */ /* 0x000fe4000fffe0ff */
.L_x_70:
[----:B------:R-:W3:Y:S01]  /*3f00*/  SYNCS.PHASECHK.TRANS64.TRYWAIT P2, [UR7+0x50], R12 ;  /* 0x0000500cff0075a7 */ /* 0x000ee20008041107 */
[----:B------:R-:W-:Y:S04]  /*3f10*/  ELECT P4, URZ, PT ;  /* 0x0000000000ff782f */ /* 0x000fe80003880000 */
[----:B------:R-:W-:Y:S11]  /*3f20*/  PLOP3.LUT P4, PT, P0, P4, PT, 0xf2, 0x2f ;  /* 0x00000000002f781c */ /* 0x000ff60000789e72 */
[----:B------:R-:W-:Y:S02]  /*3f30*/  @!UPT UIADD3 URZ, UPT, UPT, URZ, URZ, URZ ;  /* 0x000000fffffff290 */ /* 0x000fe4000fffe0ff */
[----:B-1----:R-:W-:Y:S05]  /*3f40*/  @!P4 IADD3 R9, P0, PT, R32, 0x580, RZ ;  /* 0x000005802009c810 */ /* 0x002fea0007f1e0ff */
[----:B--2---:R-:W-:Y:S01]  /*3f50*/  @!P4 IMAD.X R0, RZ, RZ, R33, P0 ;  /* 0x000000ffff00c224 */ /* 0x004fe200000e0621 */
[----:B---3--:R-:W-:Y:S07]  /*3f60*/  @!P2 BRA `(.L_x_71) ;  /* 0x00000070009ca947 */ /* 0x008fee0003800000 */
.L_x_153:
[----:B------:R-:W-:Y:S01]  /*3f70*/  @!P4 R2UR UR8, R0 ;  /* 0x000000000008c2ca */ /* 0x000fe200000e0000 */
[----:B------:R-:W-:Y:S01]  /*3f80*/  VOTEU.ALL UP0, P4 ;  /* 0x0000000000ff7886 */ /* 0x000fe20002000000 */
[----:B------:R-:W-:Y:S01]  /*3f90*/  @!P4 R2UR UR9, R9 ;  /* 0x000000000909c2ca */ /* 0x000fe200000e0000 */
[----:B------:R-:W-:Y:S01]  /*3fa0*/  @!P4 IMAD.MOV.U32 R0, RZ, RZ, 0x4000 ;  /* 0x00004000ff00c424 */ /* 0x000fe200078e00ff */
[----:B------:R-:W-:Y:S01]  /*3fb0*/  UMOV UR10, 0x0 ;  /* 0x00000000000a7882 */ /* 0x000fe20000000000 */
[----:B------:R-:W-:Y:S01]  /*3fc0*/  UMOV UR11, 0x10000000 ;  /* 0x10000000000b7882 */ /* 0x000fe20000000000 */
[----:B------:R-:W-:Y:S01]  /*3fd0*/  @!UP0 UIADD3 UR32, UPT, UPT, UR7, 0x400, URZ ;  /* 0x0000040007208890 */ /* 0x000fe2000fffe0ff */
[----:B------:R-:W-:Y:S01]  /*3fe0*/  @!P4 IADD3 R9, P0, PT, R32, 0x580, RZ ;  /* 0x000005802009c810 */ /* 0x000fe20007f1e0ff */
[----:B------:R-:W-:Y:S05]  /*3ff0*/  VOTEU.ALL UP0, P4 ;  /* 0x0000000000ff7886 */ /* 0x000fea0002000000 */
[----:B------:R-:W-:Y:S01]  /*4000*/  IMAD.U32 R11, RZ, RZ, UR8 ;  /* 0x00000008ff0b7e24 */ /* 0x000fe2000f8e00ff */
[----:B------:R-:W-:Y:S01]  /*4010*/  UPRMT UR8, UR37, 0x654, UR33 ;  /* 0x0000065425087896 */ /* 0x000fe20008000021 */
[----:B------:R-:W-:Y:S03]  /*4020*/  IMAD.U32 R10, RZ, RZ, UR9 ;  /* 0x00000009ff0a7e24 */ /* 0x000fe6000f8e00ff */
[----:B------:R-:W-:Y:S02]  /*4030*/  @!P4 R2UR UR15, R11 ;  /* 0x000000000b0fc2ca */ /* 0x000fe400000e0000 */
[----:B------:R-:W-:Y:S11]  /*4040*/  @!P4 R2UR UR14, R10 ;  /* 0x000000000a0ec2ca */ /* 0x000ff600000e0000 */
[----:B------:R-:W-:Y:S02]  /*4050*/  @!UPT UIADD3 URZ, UPT, UPT, URZ, URZ, URZ ;  /* 0x000000fffffff290 */ /* 0x000fe4000fffe0ff */
[----:B------:R2:W-:Y:S01]  /*4060*/  @!UP0 UTMALDG.3D [UR32], [UR14], desc[UR10] ;  /* 0x00000a200e0085b4 */ /* 0x0005e20008011000 */
[----:B------:R3:W-:Y:S01]  /*4070*/  @!P4 SYNCS.ARRIVE.TRANS64.RED.A0TR RZ, [UR7+0x30], R0 ;  /* 0x00003000ffffc9a7 */ /* 0x0007e20008300407 */
[----:B------:R-:W-:Y:S01]  /*4080*/  SYNCS.ARRIVE.TRANS64.RED.A1T0 RZ, [UR8], RZ ;  /* 0x000000ffffff79a7 */ /* 0x000fe20008100408 */
[----:B---3--:R-:W-:Y:S01]  /*4090*/  @!P4 IMAD.X R0, RZ, RZ, R33, P0 ;  /* 0x000000ffff00c224 */ /* 0x008fe200000e0621 */
[----:B------:R-:W3:Y:S02]  /*40a0*/  SYNCS.PHASECHK.TRANS64.TRYWAIT P2, [UR7+0x58], R12 ;  /* 0x0000580cff0075a7 */ /* 0x000ee40008041107 */
[----:B--23--:R-:W-:Y:S05]  /*40b0*/  @!P2 BRA `(.L_x_72) ;  /* 0x000000700060a947 */ /* 0x00cfea0003800000 */
.L_x_155:
        /* <DEDUP_REMOVED lines=8> */
[----:B------:R-:W-:Y:S01]  /*4140*/  @!UP0 UIADD3 UR24, UPT, UPT, UR7, 0x4400, URZ ;  /* 0x0000440007188890 */ /* 0x000fe2000fffe0ff */
[----:B------:R-:W-:Y:S01]  /*4150*/  VOTEU.ALL UP0, P4 ;  /* 0x0000000000ff7886 */ /* 0x000fe20002000000 */
[----:B------:R-:W-:Y:S01]  /*4160*/  UMOV UR27, UR35 ;  /* 0x00000023001b7c82 */ /* 0x000fe20008000000 */
[----:B------:R-:W-:Y:S02]  /*4170*/  UMOV UR28, UR36 ;  /* 0x00000024001c7c82 */ /* 0x000fe40008000000 */
[----:B------:R-:W-:Y:S01]  /*4180*/  IMAD.U32 R11, RZ, RZ, UR8 ;  /* 0x00000008ff0b7e24 */ /* 0x000fe2000f8e00ff */
[----:B------:R-:W-:Y:S01]  /*4190*/  UPRMT UR8, UR37, 0x654, UR25 ;  /* 0x0000065425087896 */ /* 0x000fe20008000019 */
[----:B------:R-:W-:Y:S02]  /*41a0*/  IMAD.U32 R10, RZ, RZ, UR9 ;  /* 0x00000009ff0a7e24 */ /* 0x000fe4000f8e00ff */
[----:B------:R-:W-:Y:S01]  /*41b0*/  @!P4 IMAD.X R20, RZ, RZ, R33, P0 ;  /* 0x000000ffff14c224 */ /* 0x000fe200000e0621 */
[----:B------:R-:W-:Y:S02]  /*41c0*/  @!P4 R2UR UR15, R11 ;  /* 0x000000000b0fc2ca */ /* 0x000fe400000e0000 */
[----:B------:R-:W-:Y:S11]  /*41d0*/  @!P4 R2UR UR14, R10 ;  /* 0x000000000a0ec2ca */ /* 0x000ff600000e0000 */
[----:B------:R-:W-:Y:S02]  /*41e0*/  @!UPT UIADD3 URZ, UPT, UPT, URZ, URZ, URZ ;  /* 0x000000fffffff290 */ /* 0x000fe4000fffe0ff */
[----:B------:R2:W-:Y:S01]  /*41f0*/  @!UP0 UTMALDG.3D [UR24], [UR14], desc[UR10] ;  /* 0x00000a180e0085b4 */ /* 0x0005e20008011000 */
[----:B------:R2:W-:Y:S01]  /*4200*/  @!P4 SYNCS.ARRIVE.TRANS64.RED.A0TR RZ, [UR7+0x38], R0 ;  /* 0x00003800ffffc9a7 */ /* 0x0005e20008300407 */
[----:B------:R-:W-:Y:S01]  /*4210*/  SYNCS.ARRIVE.TRANS64.RED.A1T0 RZ, [UR8], RZ ;  /* 0x000000ffffff79a7 */ /* 0x000fe20008100408 */
[----:B------:R-:W3:Y:S02]  /*4220*/  SYNCS.PHASECHK.TRANS64.TRYWAIT P2, [UR7+0x60], R12 ;  /* 0x0000600cff0075a7 */ /* 0x000ee40008041107 */
[----:B--23--:R-:W-:Y:S05]  /*4230*/  @!P2 BRA `(.L_x_73) ;  /* 0x000000700018a947 */ /* 0x00cfea0003800000 */
.L_x_157:
[----:B------:R-:W2:Y:S01]  /*4240*/  LDC.64 R14, c[0x0][0xb10] ;  /* 0x0002c400ff0e7b82 */ /* 0x000ea20000000a00 */
[----:B------:R-:W-:Y:S01]  /*4250*/  @!P4 R2UR UR8, R20 ;  /* 0x000000001408c2ca */ /* 0x000fe200000e0000 */
[----:B------:R-:W-:Y:S01]  /*4260*/  VOTEU.ALL UP0, P4 ;  /* 0x0000000000ff7886 */ /* 0x000fe20002000000 */
[----:B------:R-:W-:Y:S01]  /*4270*/  @!P4 R2UR UR9, R21 ;  /* 0x000000001509c2ca */ /* 0x000fe200000e0000 */
[----:B------:R-:W-:Y:S01]  /*4280*/  UMOV UR10, 0x0 ;  /* 0x00000000000a7882 */ /* 0x000fe20000000000 */
[----:B------:R-:W-:Y:S03]  /*4290*/  UMOV UR11, 0x10000000 ;  /* 0x10000000000b7882 */ /* 0x000fe60000000000 */
[----:B------:R-:W3:Y:S01]  /*42a0*/  LDC.64 R10, c[0x0][0xb18] ;  /* 0x0002c600ff0a7b82 */ /* 0x000ee20000000a00 */
[----:B------:R-:W-:Y:S01]  /*42b0*/  @!UP0 UIADD3 UR18, UPT, UPT, UR34, 0x80, URZ ;  /* 0x0000008022128890 */ /* 0x000fe2000fffe0ff */
[----:B------:R-:W-:Y:S01]  /*42c0*/  @P3 SHF.R.U32.HI R28, RZ, 0x10, R25 ;  /* 0x00000010ff1c3819 */ /* 0x000fe20000011619 */
[----:B------:R-:W-:Y:S01]  /*42d0*/  @!UP0 UIADD3 UR16, UPT, UPT, UR7, 0x8400, URZ ;  /* 0x0000840007108890 */ /* 0x000fe2000fffe0ff */
[----:B------:R-:W-:Y:S01]  /*42e0*/  VIADD R30, R30, 0x1 ;  /* 0x000000011e1e7836 */ /* 0x000fe20000000000 */
[----:B------:R-:W-:Y:S03]  /*42f0*/  VOTEU.ALL UP0, P4 ;  /* 0x0000000000ff7886 */ /* 0x000fe60002000000 */
[----:B------:R-:W5:Y:S01]  /*4300*/  @!P1 LDC R0, c[0x0][0xb20] ;  /* 0x0002c800ff009b82 */ /* 0x000f620000000800 */
[----:B------:R-:W-:Y:S01]  /*4310*/  UMOV UR19, UR35 ;  /* 0x0000002300137c82 */ /* 0x000fe20008000000 */
[----:B------:R-:W-:Y:S01]  /*4320*/  IMAD.U32 R21, RZ, RZ, UR8 ;  /* 0x00000008ff157e24 */ /* 0x000fe2000f8e00ff */
[----:B------:R-:W-:Y:S05]  /*4330*/  UMOV UR20, UR36 ;  /* 0x0000002400147c82 */ /* 0x000fea0008000000 */
[----:B-1----:R-:W1:Y:S01]  /*4340*/  @!P1 LDC R3, c[0x0][0xb0c] ;  /* 0x0002c300ff039b82 */ /* 0x002e620000000800 */
[----:B------:R-:W-:Y:S01]  /*4350*/  IMAD.U32 R20, RZ, RZ, UR9 ;  /* 0x00000009ff147e24 */ /* 0x000fe2000f8e00ff */
[----:B------:R-:W-:Y:S01]  /*4360*/  UPRMT UR8, UR37, 0x654, UR17 ;  /* 0x0000065425087896 */ /* 0x000fe20008000011 */
[----:B------:R-:W-:Y:S03]  /*4370*/  @!P4 R2UR UR15, R21 ;  /* 0x00000000150fc2ca */ /* 0x000fe600000e0000 */
[----:B------:R-:W-:Y:S01]  /*4380*/  @!P4 R2UR UR14, R20 ;  /* 0x00000000140ec2ca */ /* 0x000fe200000e0000 */
[----:B------:R-:W-:Y:S11]  /*4390*/  @!P4 IMAD.MOV.U32 R20, RZ, RZ, 0x4000 ;  /* 0x00004000ff14c424 */ /* 0x000ff600078e00ff */
[----:B------:R-:W-:Y:S01]  /*43a0*/  @!UPT UIADD3 URZ, UPT, UPT, URZ, URZ, URZ ;  /* 0x000000fffffff290 */ /* 0x000fe2000fffe0ff */
[----:B------:R1:W-:Y:S01]  /*43b0*/  @!UP0 UTMALDG.3D [UR16], [UR14], desc[UR10] ;  /* 0x00000a100e0085b4 */ /* 0x0003e20008011000 */
[----:B------:R1:W-:Y:S02]  /*43c0*/  @!P4 SYNCS.ARRIVE.TRANS64.RED.A0TR RZ, [UR7+0x40], R20 ;  /* 0x00004014ffffc9a7 */ /* 0x0003e40008300407 */
[----:B-1----:R-:W-:Y:S01]  /*43d0*/  @!P1 ISETP.NE.AND P2, PT, R3, 0x1, PT ;  /* 0x000000010300980c */ /* 0x002fe20003f45270 */
[C---:B--2---:R-:W-:Y:S01]  /*43e0*/  @!P1 IMAD.HI.U32 R14, R13.reuse, R14, RZ ;  /* 0x0000000e0d0e9227 */ /* 0x044fe200078e00ff */
[----:B---3--:R-:W-:Y:S03]  /*43f0*/  @!P1 ISETP.NE.AND P0, PT, R10, 0x1, PT ;  /* 0x000000010a00980c */ /* 0x008fe60003f05270 */
[C---:B------:R-:W-:Y:S01]  /*4400*/  @!P1 IMAD.HI.U32 R11, R8.reuse, R11, RZ ;  /* 0x0000000b080b9227 */ /* 0x040fe200078e00ff */
[----:B------:R-:W-:Y:S04]  /*4410*/  @!P1 SHF.R.U32.HI R14, RZ, R15, R14 ;  /* 0x0000000fff0e9219 */ /* 0x000fe8000001160e */
[----:B-----5:R-:W-:Y:S01]  /*4420*/  @!P1 SHF.R.U32.HI R9, RZ, R0, R11 ;  /* 0x00000000ff099219 */ /* 0x020fe2000001160b */
[----:B------:R-:W-:Y:S01]  /*4430*/  SYNCS.ARRIVE.TRANS64.RED.A1T0 RZ, [UR8], RZ ;  /* 0x000000ffffff79a7 */ /* 0x000fe20008100408 */
[----:B------:R-:W-:Y:S02]  /*4440*/  @!P1 SEL R14, R13, R14, !P2 ;  /* 0x0000000e0d0e9207 */ /* 0x000fe40005000000 */
[----:B------:R-:W-:Y:S01]  /*4450*/  @!P1 SEL R9, R8, R9, !P0 ;  /* 0x0000000908099207 */ /* 0x000fe20004000000 */
[----:B------:R-:W1:Y:S04]  /*4460*/  SYNCS.PHASECHK.TRANS64.TRYWAIT P5, [UR7+0x68], R12 ;  /* 0x0000680cff0075a7 */ /* 0x000e6800080a1107 */
[----:B------:R-:W-:Y:S02]  /*4470*/  @!P1 IMAD.IADD R0, R9, 0x1, -R14 ;  /* 0x0000000109009824 */ /* 0x000fe400078e0a0e */
[----:B------:R-:W-:Y:S02]  /*4480*/  @!P1 IMAD.IADD R9, R14, 0x1, -R9 ;  /* 0x000000010e099824 */ /* 0x000fe400078e0a09 */
[----:B------:R-:W-:Y:S02]  /*4490*/  @!P1 IMAD R13, R0, R3, R13 ;  /* 0x00000003000d9224 */ /* 0x000fe400078e020d */
[----:B------:R-:W-:Y:S01]  /*44a0*/  @!P1 IMAD R8, R9, R10, R8 ;  /* 0x0000000a09089224 */ /* 0x000fe200078e0208 */
[----:B-1----:R-:W-:Y:S06]  /*44b0*/  @!P5 BRA `(.L_x_74) ;  /* 0x0000006c0090d947 */ /* 0x002fec0003800000 */
.L_x_159:
[----:B-1----:R-:W-:Y:S01]  /*44c0*/  @!P4 IADD3 R3, P0, PT, R32, 0x580, RZ ;  /* 0x000005802003c810 */ /* 0x002fe20007f1e0ff */
[----:B------:R-:W-:Y:S01]  /*44d0*/  VOTEU.ALL UP0, P4 ;  /* 0x0000000000ff7886 */ /* 0x000fe20002000000 */
[----:B------:R-:W-:Y:S01]  /*44e0*/  UMOV UR18, 0x0 ;  /* 0x0000000000127882 */ /* 0x000fe20000000000 */
[----:B------:R-:W-:Y:S01]  /*44f0*/  UMOV UR19, 0x10000000 ;  /* 0x1000000000137882 */ /* 0x000fe20000000000 */
[----:B------:R-:W-:Y:S01]  /*4500*/  @!P4 R2UR UR9, R3 ;  /* 0x000000000309c2ca */ /* 0x000fe200000e0000 */
[----:B------:R-:W-:Y:S01]  /*4510*/  @!P4 IMAD.X R0, RZ, RZ, R33, P0 ;  /* 0x000000ffff00c224 */ /* 0x000fe200000e0621 */
[----:B------:R-:W-:Y:S01]  /*4520*/  @!UP0 UIADD3 UR10, UPT, UPT, UR34, 0xc0, URZ ;  /* 0x000000c0220a8890 */ /* 0x000fe2000fffe0ff */
[----:B------:R-:W-:Y:S01]  /*4530*/  ISETP.NE.AND P0, PT, R30, 0x2, PT ;  /* 0x000000021e00780c */ /* 0x000fe20003f05270 */
[----:B------:R-:W-:Y:S01]  /*4540*/  UMOV UR11, UR35 ;  /* 0x00000023000b7c82 */ /* 0x000fe20008000000 */
[----:B------:R-:W-:Y:S01]  /*4550*/  UMOV UR12, UR36 ;  /* 0x00000024000c7c82 */ /* 0x000fe20008000000 */
[----:B------:R-:W-:Y:S01]  /*4560*/  @!P4 R2UR UR8, R0 ;  /* 0x000000000008c2ca */ /* 0x000fe200000e0000 */
[----:B------:R-:W-:Y:S01]  /*4570*/  IMAD.IADD R20, R8, 0x1, R158 ;  /* 0x0000000108147824 */ /* 0x000fe200078e029e */
[----:B------:R-:W-:Y:S01]  /*4580*/  @P3 R2UR UR36, R28 ;  /* 0x000000001c2432ca */ /* 0x000fe200000e0000 */
[----:B------:R-:W-:Y:S01]  /*4590*/  IMAD.IADD R21, R13, 0x1, R160 ;  /* 0x000000010d157824 */ /* 0x000fe200078e02a0 */
[----:B------:R-:W-:Y:S02]  /*45a0*/  SEL R0, RZ, 0x1, P0 ;  /* 0x00000001ff007807 */ /* 0x000fe40000000000 */
[----:B------:R-:W-:Y:S01]  /*45b0*/  LOP3.LUT R31, R31, 0x1, RZ, 0x3c, !PT ;  /* 0x000000011f1f7812 */ /* 0x000fe200078e3cff */
[----:B------:R-:W-:Y:S01]  /*45c0*/  IMAD.U32 R10, RZ, RZ, UR9 ;  /* 0x00000009ff0a7e24 */ /* 0x000fe2000f8e00ff */
[----:B------:R-:W-:Y:S01]  /*45d0*/  @!UP0 UIADD3 UR9, UPT, UPT, UR7, 0x48, URZ ;  /* 0x0000004807098890 */ /* 0x000fe2000fffe0ff */
[----:B------:R-:W-:Y:S02]  /*45e0*/  LOP3.LUT R29, R29, R0, RZ, 0x3c, !PT ;  /* 0x000000001d1d7212 */ /* 0x000fe400078e3cff */
[----:B------:R-:W-:Y:S02]  /*45f0*/  SEL R30, R30, RZ, P0 ;  /* 0x000000ff1e1e7207 */ /* 0x000fe40000000000 */
[----:B------:R-:W-:Y:S01]  /*4600*/  IMAD.U32 R11, RZ, RZ, UR8 ;  /* 0x00000008ff0b7e24 */ /* 0x000fe2000f8e00ff */
[----:B------:R-:W-:Y:S01]  /*4610*/  @!P4 R2UR UR14, R10 ;  /* 0x000000000a0ec2ca */ /* 0x000fe200000e0000 */
[----:B------:R-:W-:Y:S01]  /*4620*/  @!UP0 UIADD3 UR8, UPT, UPT, UR7, 0xc400, URZ ;  /* 0x0000c40007088890 */ /* 0x000fe2000fffe0ff */
[----:B------:R-:W-:Y:S02]  /*4630*/  VOTEU.ALL UP0, P4 ;  /* 0x0000000000ff7886 */ /* 0x000fe40002000000 */
[----:B------:R-:W-:Y:S11]  /*4640*/  @!P4 R2UR UR15, R11 ;  /* 0x000000000b0fc2ca */ /* 0x000ff600000e0000 */
[----:B------:R-:W-:Y:S02]  /*4650*/  @!UPT UIADD3 URZ, UPT, UPT, URZ, URZ, URZ ;  /* 0x000000fffffff290 */ /* 0x000fe4000fffe0ff */
[----:B------:R2:W-:Y:S01]  /*4660*/  @!UP0 UTMALDG.3D [UR8], [UR14], desc[UR18] ;  /* 0x000012080e0085b4 */ /* 0x0005e20008011000 */
[----:B------:R2:W-:Y:S01]  /*4670*/  @!P4 SYNCS.ARRIVE.TRANS64.RED.A0TR RZ, [UR7+0x48], R23 ;  /* 0x00004817ffffc9a7 */ /* 0x0005e20008300407 */
[----:B------:R-:W-:Y:S01]  /*4680*/  UPLOP3.LUT UP0, UPT, UPT, UPT, UPT, 0x80, 0x8 ;  /* 0x000000000008789c */ /* 0x000fe20003f0f070 */
[----:B------:R-:W-:Y:S01]  /*4690*/  SYNCS.ARRIVE.TRANS64.RED.A1T0 RZ, [UR13], RZ ;  /* 0x000000ffffff79a7 */ /* 0x000fe2000810040d */
[----:B------:R-:W-:Y:S09]  /*46a0*/  @P3 BRA `(.L_x_75) ;  /* 0xfffffff000943947 */ /* 0x000ff2000383ffff */
[----:B------:R-:W-:-:S04]  /*46b0*/  SHF.L.U32 R3, R31, 0x1f, RZ ;  /* 0x0000001f1f037819 */ /* 0x000fc800000006ff */
[----:B------:R-:W1:Y:S02]  /*46c0*/  SYNCS.PHASECHK.TRANS64.TRYWAIT P0, [UR7+0x50], R3 ;  /* 0x00005003ff0075a7 */ /* 0x000e640008001107 */
[----:B-1----:R-:W-:Y:S05]  /*46d0*/  @!P0 BRA `(.L_x_76) ;  /* 0x0000006c00208947 */ /* 0x002fea0003800000 */
.L_x_161:
[----:B------:R-:W3:Y:S02]  /*46e0*/  SYNCS.PHASECHK.TRANS64.TRYWAIT P0, [UR7+0x58], R3 ;  /* 0x00005803ff0075a7 */ /* 0x000ee40008001107 */
[----:B---3--:R-:W-:Y:S05]  /*46f0*/  @!P0 BRA `(.L_x_77) ;  /* 0x0000006c00308947 */ /* 0x008fea0003800000 */
.L_x_163:
[----:B------:R-:W3:Y:S02]  /*4700*/  SYNCS.PHASECHK.TRANS64.TRYWAIT P0, [UR7+0x60], R3 ;  /* 0x00006003ff0075a7 */ /* 0x000ee40008001107 */
[----:B---3--:R-:W-:Y:S05]  /*4710*/  @!P0 BRA `(.L_x_78) ;  /* 0x0000006c00408947 */ /* 0x008fea0003800000 */
.L_x_165:
[----:B-1----:R-:W-:-:S07]  /*4720*/  MOV R0, UR7 ;  /* 0x0000000700007c02 */ /* 0x002fce0008000f00 */
.L_x_79:
[----:B-1----:R-:W-:-:S04]  /*4730*/  SHF.L.U32 R3, R31, 0x1f, RZ ;  /* 0x0000001f1f037819 */ /* 0x002fc800000006ff */
[----:B------:R1:W3:Y:S03]  /*4740*/  SYNCS.PHASECHK.TRANS64.TRYWAIT P0, [R0+URZ+0x68], R3 ;  /* 0x00006803000075a7 */ /* 0x0002e600080011ff */
[----:B---3--:R-:W-:Y:S05]  /*4750*/  @!P0 NANOSLEEP.SYNCS 0x989680 ;  /* 0x009896800000895d */ /* 0x008fea0003900000 */
[----:B------:R-:W3:Y:S02]  /*4760*/  @!P0 SYNCS.PHASECHK.TRANS64 P0, [R0+URZ+0x68], R3 ;  /* 0x00006803000085a7 */ /* 0x000ee400080010ff */
[----:B--23--:R-:W-:Y:S05]  /*4770*/  @P0 EXIT ;  /* 0x000000000000094d */ /* 0x00cfea0003800000 */
[----:B------:R-:W-:Y:S05]  /*4780*/  BRA `(.L_x_79) ;  /* 0xfffffffc00e87947 */ /* 0x000fea000383ffff */
.L_x_64:
[----:B------:R-:W-:-:S06]  /*4790*/  UISETP.GE.AND UP0, UPT, UR8, 0x4, UPT ;  /* 0x000000040800788c */ /* 0x000fcc000bf06270 */
[----:B------:R-:W-:-:S13]  /*47a0*/  PLOP3.LUT P0, PT, PT, PT, UP0, 0x80, 0x8 ;  /* 0x000000000008781c */ /* 0x000fda0003f0f008 */
[----:B------:R-:W-:Y:S05]  /*47b0*/  @!P0 EXIT ;  /* 0x000000000000894d */ /* 0x000fea0003800000 */
[----:B------:R-:W-:Y:S01]  /*47c0*/  BAR.SYNC.DEFER_BLOCKING 0x6, 0xa0 ;  /* 0x0182800000007b1d */ /* 0x000fe20000010000 */
[C---:B------:R-:W-:Y:S01]  /*47d0*/  IMAD.SHL.U32 R3, R174.reuse, 0x40, RZ ;  /* 0x00000040ae037824 */ /* 0x040fe200078e00ff */
[C---:B------:R-:W-:Y:S01]  /*47e0*/  LOP3.LUT R165, R174.reuse, 0x1, RZ, 0xc0, !PT ;  /* 0x00000001aea57812 */ /* 0x040fe200078ec0ff */
[C---:B------:R-:W-:Y:S02]  /*47f0*/  IMAD.U32 R79, R174.reuse, 0x10000, RZ ;  /* 0x00010000ae4f7824 */ /* 0x040fe400078e00ff */
[----:B------:R-:W-:Y:S02]  /*4800*/  HFMA2 R171, -RZ, RZ, 0, 5.9604644775390625e-08 ;  /* 0x00000001ffab7431 */ /* 0x000fe400000001ff */
[C---:B------:R-:W-:Y:S01]  /*4810*/  IMAD.SHL.U32 R164, R174.reuse, 0x8, RZ ;  /* 0x00000008aea47824 */ /* 0x040fe200078e00ff */
[----:B------:R-:W-:Y:S01]  /*4820*/  UMOV UR46, 0x400 ;  /* 0x00000400002e7882 */ /* 0x000fe20000000000 */
[----:B------:R-:W1:Y:S01]  /*4830*/  LDC R163, c[0x0][0x370] ;  /* 0x0000dc00ffa37b82 */ /* 0x000e620000000800 */
[----:B------:R-:W-:Y:S01]  /*4840*/  ULEA UR46, UR37, UR46, 0x18 ;  /* 0x0000002e252e7291 */ /* 0x000fe2000f8ec0ff */
[----:B------:R-:W-:Y:S01]  /*4850*/  ISETP.NE.U32.AND P0, PT, R165, 0x1, PT ;  /* 0x00000001a500780c */ /* 0x000fe20003f05070 */
[----:B------:R-:W-:Y:S01]  /*4860*/  IMAD.MOV.U32 R173, RZ, RZ, 0x2 ;  /* 0x00000002ffad7424 */ /* 0x000fe200078e00ff */
[----:B------:R-:W-:Y:S01]  /*4870*/  LOP3.LUT R5, R3, 0x1c0, RZ, 0xc0, !PT ;  /* 0x000001c003057812 */ /* 0x000fe200078ec0ff */
[----:B------:R-:W-:Y:S01]  /*4880*/  UIADD3 UR4, UPT, UPT, UR46, 0x400, URZ ;  /* 0x000004002e047890 */ /* 0x000fe2000fffe0ff */
[----:B------:R-:W-:Y:S01]  /*4890*/  LOP3.LUT R79, R79, 0x600000, RZ, 0xc0, !PT ;  /* 0x006000004f4f7812 */ /* 0x000fe200078ec0ff */
[----:B------:R-:W-:Y:S01]  /*48a0*/  IMAD.MOV.U32 R172, RZ, RZ, 0x4 ;  /* 0x00000004ffac7424 */ /* 0x000fe200078e00ff */
[----:B------:R-:W2:Y:S01]  /*48b0*/  LDC R74, c[0x0][0xb0c] ;  /* 0x0002c300ff4a7b82 */ /* 0x000ea20000000800 */
[----:B------:R-:W-:Y:S01]  /*48c0*/  R2P PR, R174, 0x6 ;  /* 0x00000006ae007804 */ /* 0x000fe20000000000 */
[----:B------:R-:W-:Y:S01]  /*48d0*/  IMAD.MOV.U32 R76, RZ, RZ, RZ ;  /* 0x000000ffff4c7224 */ /* 0x000fe200078e00ff */
[----:B------:R-:W-:Y:S01]  /*48e0*/  LOP3.LUT R164, R5, 0x38, R164, 0xf8, !PT ;  /* 0x0000003805a47812 */ /* 0x000fe200078ef8a4 */
[----:B------:R-:W-:Y:S01]  /*48f0*/  IMAD.MOV.U32 R170, RZ, RZ, RZ ;  /* 0x000000ffffaa7224 */ /* 0x000fe200078e00ff */
[----:B------:R-:W-:Y:S01]  /*4900*/  P2R R2, PR, RZ, 0x1 ;  /* 0x00000001ff027803 */ /* 0x000fe20000000000 */
[----:B------:R-:W-:Y:S01]  /*4910*/  IMAD.MOV.U32 R177, RZ, RZ, RZ ;  /* 0x000000ffffb17224 */ /* 0x000fe200078e00ff */
[----:B------:R-:W-:Y:S01]  /*4920*/  LOP3.LUT R164, R164, 0x1e00, R3, 0xf8, !PT ;  /* 0x00001e00a4a47812 */ /* 0x000fe200078ef803 */
[----:B------:R-:W4:Y:S01]  /*4930*/  LDC R161, c[0x0][0xb20] ;  /* 0x0002c800ffa17b82 */ /* 0x000f220000000800 */
[----:B------:R-:W3:Y:S01]  /*4940*/  LDS R0, [UR46+0x110] ;  /* 0x0001102eff007984 */ /* 0x000ee20008000800 */
[----:B------:R-:W-:Y:S01]  /*4950*/  LOP3.LUT R174, R174, 0x60, RZ, 0xc0, !PT ;  /* 0x00000060aeae7812 */ /* 0x000fe200078ec0ff */
[----:B------:R-:W-:Y:S01]  /*4960*/  IMAD.U32 R167, RZ, RZ, UR4 ;  /* 0x00000004ffa77e24 */ /* 0x000fe2000f8e00ff */
[----:B------:R-:W-:Y:S01]  /*4970*/  MOV R169, RZ ;  /* 0x000000ff00a97202 */ /* 0x000fe20000000f00 */
[----:B------:R-:W1:Y:S01]  /*4980*/  LDCU.64 UR50, c[0x0][0x348] ;  /* 0x00006900ff3277ac */ /* 0x000e620008000a00 */
[----:B------:R-:W-:-:S02]  /*4990*/  SEL R173, R173, 0xfffffffe, !P1 ;  /* 0xfffffffeadad7807 */ /* 0x000fc40004800000 */
[----:B------:R-:W1:Y:S01]  /*49a0*/  LDC R73, c[0x0][0xb30] ;  /* 0x0002cc00ff497b82 */ /* 0x000e620000000800 */
[----:B------:R-:W-:Y:S01]  /*49b0*/  SEL R172, R172, 0xfffffffc, !P2 ;  /* 0xfffffffcacac7807 */ /* 0x000fe20005000000 */
[----:B------:R-:W1:Y:S01]  /*49c0*/  LDCU.64 UR38, c[0x0][0x888] ;  /* 0x00011100ff2677ac */ /* 0x000e620008000a00 */
[----:B------:R-:W-:Y:S01]  /*49d0*/  UMOV UR47, URZ ;  /* 0x000000ff002f7c82 */ /* 0x000fe20008000000 */
[----:B------:R-:W-:-:S04]  /*49e0*/  UMOV UR49, URZ ;  /* 0x000000ff00317c82 */ /* 0x000fc80008000000 */
[----:B------:R-:W1:Y:S08]  /*49f0*/  LDC.64 R156, c[0x0][0xb10] ;  /* 0x0002c400ff9c7b82 */ /* 0x000e700000000a00 */
[----:B------:R-:W1:Y:S08]  /*4a00*/  LDC.64 R70, c[0x0][0xb18] ;  /* 0x0002c600ff467b82 */ /* 0x000e700000000a00 */
[----:B------:R-:W1:Y:S08]  /*4a10*/  LDC.64 R152, c[0x0][0x888] ;  /* 0x00022200ff987b82 */ /* 0x000e700000000a00 */
[----:B------:R-:W1:Y:S01]  /*4a20*/  LDC.64 R68, c[0x0][0xb28] ;  /* 0x0002ca00ff447b82 */ /* 0x000e620000000a00 */
[----:B---3--:R-:W-:-:S07]  /*4a30*/  IMAD.IADD R79, R0, 0x1, R79 ;  /* 0x00000001004f7824 */ /* 0x008fce00078e024f */
[----:B------:R-:W3:Y:S08]  /*4a40*/  LDC.64 R154, c[0x0][0x890] ;  /* 0x00022400ff9a7b82 */ /* 0x000ef00000000a00 */
[----:B------:R-:W1:Y:S08]  /*4a50*/  LDC.64 R150, c[0x0][0x8b0] ;  /* 0x00022c00ff967b82 */ /* 0x000e700000000a00 */
[----:B------:R-:W1:Y:S08]  /*4a60*/  LDC.64 R148, c[0x0][0x8a8] ;  /* 0x00022a00ff947b82 */ /* 0x000e700000000a00 */
[----:B--2-4-:R-:W1:Y:S02]  /*4a70*/  LDC R162, c[0x0][0x374] ;  /* 0x0000dd00ffa27b82 */ /* 0x014e640000000800 */
.L_x_124:
[----:B------:R-:W-:Y:S02]  /*4a80*/  LEA R0, R177, UR46, 0x3 ;  /* 0x0000002eb1007c11 */ /* 0x000fe4000f8e18ff */
[----:B------:R-:W-:Y:S02]  /*4a90*/  SHF.L.U32 R3, R169, 0x1f, RZ ;  /* 0x0000001fa9037819 */ /* 0x000fe400000006ff */
[----:B-1----:R-:W-:Y:S02]  /*4aa0*/  LEA R16, R177, UR46, 0x4 ;  /* 0x0000002eb1107c11 */ /* 0x002fe4000f8e20ff */
[----:B------:R-:W2:Y:S02]  /*4ab0*/  SYNCS.PHASECHK.TRANS64.TRYWAIT P0, [R0+URZ+0x80], R3 ;  /* 0x00008003000075a7 */ /* 0x000ea400080011ff */
[----:B--2---:R-:W-:Y:S05]  /*4ac0*/  @!P0 BRA `(.L_x_80) ;  /* 0x00000068006c8947 */ /* 0x004fea0003800000 */
.L_x_166:
[----:B------:R-:W4:Y:S01]  /*4ad0*/  LDC.64 R12, c[0x0][0xb10] ;  /* 0x0002c400ff0c7b82 */ /* 0x000f220000000a00 */
[----:B------:R-:W3:Y:S01]  /*4ae0*/  LDS.128 R16, [R16+0xf0] ;  /* 0x0000f00010107984 */ /* 0x000ee20000000c00 */
[----:B-1----:R-:W-:Y:S01]  /*4af0*/  ISETP.NE.AND P1, PT, R73, 0x1, PT ;  /* 0x000000014900780c */ /* 0x002fe20003f25270 */
[----:B--2---:R-:W-:Y:S01]  /*4b00*/  VIADD R0, R0, 0x90 ;  /* 0x0000009000007836 */ /* 0x004fe20000000000 */
[----:B------:R-:W-:Y:S04]  /*4b10*/  ISETP.GE.AND P0, PT, R72, 0x1, PT ;  /* 0x000000014800780c */ /* 0x000fe80003f06270 */
[----:B------:R-:W1:Y:S01]  /*4b20*/  LDC.64 R10, c[0x0][0xb18] ;  /* 0x0002c600ff0a7b82 */ /* 0x000e620000000a00 */
[----:B------:R-:W-:Y:S01]  /*4b30*/  PRMT R0, RZ, 0x654, R0 ;  /* 0x00000654ff007816 */ /* 0x000fe20000000000 */
[----:B------:R-:W-:Y:S01]  /*4b40*/  @!PT LDS RZ, [RZ] ;  /* 0x00000000fffff984 */ /* 0x000fe20000000800 */
[----:B------:R-:W-:Y:S01]  /*4b50*/  @!PT LDS RZ, [RZ] ;  /* 0x00000000fffff984 */ /* 0x000fe20000000800 */
[----:B------:R-:W-:Y:S01]  /*4b60*/  @!PT LDS RZ, [RZ] ;  /* 0x00000000fffff984 */ /* 0x000fe20000000800 */
[----:B------:R-:W-:Y:S01]  /*4b70*/  @!PT LDS RZ, [RZ] ;  /* 0x00000000fffff984 */ /* 0x000fe20000000800 */
[----:B------:R2:W-:Y:S06]  /*4b80*/  MEMBAR.ALL.CTA ;  /* 0x0000000000007992 */ /* 0x0005ec0000008000 */
[----:B--2---:R-:W2:Y:S01]  /*4b90*/  FENCE.VIEW.ASYNC.S ;  /* 0x00000000000073c6 */ /* 0x004ea20000000000 */
[----:B------:R-:W1:Y:S08]  /*4ba0*/  @!P1 LDC R14, c[0x0][0xb20] ;  /* 0x0002c800ff0e9b82 */ /* 0x000e700000000800 */
[----:B------:R-:W1:Y:S01]  /*4bb0*/  @!P1 LDC R9, c[0x0][0xb0c] ;  /* 0x0002c300ff099b82 */ /* 0x000e620000000800 */
[----:B--2---:R2:W-:Y:S01]  /*4bc0*/  SYNCS.ARRIVE.TRANS64.RED.A1T0 RZ, [R0+URZ], RZ ;  /* 0x000000ff00ff79a7 */ /* 0x0045e200081004ff */
[----:B---3--:R-:W-:Y:S04]  /*4bd0*/  LOP3.LUT P4, RZ, R18, 0x1, RZ, 0xc0, !PT ;  /* 0x0000000112ff7812 */ /* 0x008fe8000788c0ff */
[----:B------:R-:W-:Y:S09]  /*4be0*/  P2R R175, PR, RZ, 0x10 ;  /* 0x00000010ffaf7803 */ /* 0x000ff20000000000 */
[----:B------:R-:W-:Y:S02]  /*4bf0*/  @P4 MOV R77, R16 ;  /* 0x00000010004d4202 */ /* 0x000fe40000000f00 */
[----:B------:R-:W-:Y:S01]  /*4c00*/  @P4 LOP3.LUT R75, R17, 0xffff, RZ, 0xc0, !PT ;  /* 0x0000ffff114b4812 */ /* 0x000fe200078ec0ff */
[----:B--2-4-:R-:W-:Y:S06]  /*4c10*/  @!P0 BRA `(.L_x_81) ;  /* 0x0000000000a48947 */ /* 0x014fec0003800000 */
[----:B------:R-:W-:Y:S01]  /*4c20*/  IMAD.HI.U32 R24, R162, R71, RZ ;  /* 0x00000047a2187227 */ /* 0x000fe200078e00ff */
[----:B------:R-:W-:Y:S02]  /*4c30*/  ISETP.NE.AND P0, PT, R70, 0x1, PT ;  /* 0x000000014600780c */ /* 0x000fe40003f05270 */
[----:B------:R-:W-:Y:S01]  /*4c40*/  ISETP.NE.AND P2, PT, R72, 0x1, PT ;  /* 0x000000014800780c */ /* 0x000fe20003f45270 */
[-C--:B------:R-:W-:Y:S01]  /*4c50*/  IMAD.HI.U32 R22, R163, R156.reuse, RZ ;  /* 0x0000009ca3167227 */ /* 0x080fe200078e00ff */
[----:B------:R-:W-:Y:S02]  /*4c60*/  SHF.R.U32.HI R23, RZ, R161, R24 ;  /* 0x000000a1ff177219 */ /* 0x000fe40000011618 */
[----:B------:R-:W-:Y:S01]  /*4c70*/  ISETP.NE.AND P3, PT, R74, 0x1, PT ;  /* 0x000000014a00780c */ /* 0x000fe20003f65270 */
[----:B------:R-:W-:Y:S01]  /*4c80*/  IMAD.HI.U32 R28, R75, R71, RZ ;  /* 0x000000474b1c7227 */ /* 0x000fe200078e00ff */
[----:B------:R-:W-:Y:S02]  /*4c90*/  SHF.R.U32.HI R22, RZ, R157, R22 ;  /* 0x0000009dff167219 */ /* 0x000fe40000011616 */
[----:B------:R-:W-:Y:S01]  /*4ca0*/  SEL R3, R162, R23, !P0 ;  /* 0x00000017a2037207 */ /* 0x000fe20004000000 */
[----:B------:R-:W-:Y:S01]  /*4cb0*/  IMAD.HI.U32 R26, R77, R156, RZ ;  /* 0x0000009c4d1a7227 */ /* 0x000fe200078e00ff */
[----:B------:R-:W-:Y:S03]  /*4cc0*/  SEL R7, R163, R22, !P3 ;  /* 0x00000016a3077207 */ /* 0x000fe60005800000 */
[-C--:B------:R-:W-:Y:S01]  /*4cd0*/  IMAD.HI.U32 R22, R3, R68.reuse, RZ ;  /* 0x0000004403167227 */ /* 0x080fe200078e00ff */
[----:B------:R-:W-:Y:S03]  /*4ce0*/  SHF.R.U32.HI R26, RZ, R157, R26 ;  /* 0x0000009dff1a7219 */ /* 0x000fe6000001161a */
[----:B------:R-:W-:Y:S01]  /*4cf0*/  IMAD.HI.U32 R24, R7, R68, RZ ;  /* 0x0000004407187227 */ /* 0x000fe200078e00ff */
[----:B------:R-:W-:Y:S02]  /*4d00*/  @P2 SHF.R.U32.HI R3, RZ, R69, R22 ;  /* 0x00000045ff032219 */ /* 0x000fe40000011616 */
[----:B------:R-:W-:Y:S02]  /*4d10*/  SHF.R.U32.HI R22, RZ, R161, R28 ;  /* 0x000000a1ff167219 */ /* 0x000fe4000001161c */
[----:B------:R-:W-:Y:S01]  /*4d20*/  @P2 SHF.R.U32.HI R7, RZ, R69, R24 ;  /* 0x00000045ff072219 */ /* 0x000fe20000011618 */
[C---:B------:R-:W-:Y:S01]  /*4d30*/  IMAD R2, R72.reuse, R3, RZ ;  /* 0x0000000348027224 */ /* 0x040fe200078e02ff */
[----:B------:R-:W-:Y:S02]  /*4d40*/  SEL R5, R75, R22, !P0 ;  /* 0x000000164b057207 */ /* 0x000fe40004000000 */
[----:B------:R-:W-:Y:S01]  /*4d50*/  SEL R3, R77, R26, !P3 ;  /* 0x0000001a4d037207 */ /* 0x000fe20005800000 */
[----:B------:R-:W-:Y:S01]  /*4d60*/  IMAD R4, R72, R7, RZ ;  /* 0x0000000748047224 */ /* 0x000fe200078e02ff */
[C---:B------:R-:W-:Y:S01]  /*4d70*/  ISETP.GE.AND P0, PT, R5.reuse, R2, PT ;  /* 0x000000020500720c */ /* 0x040fe20003f06270 */
[----:B------:R-:W-:Y:S03]  /*4d80*/  IMAD.HI.U32 R6, R5, R68, RZ ;  /* 0x0000004405067227 */ /* 0x000fe600078e00ff */
[----:B------:R-:W-:Y:S01]  /*4d90*/  ISETP.GE.OR P0, PT, R3, R4, P0 ;  /* 0x000000040300720c */ /* 0x000fe20000706670 */
[----:B------:R-:W-:Y:S01]  /*4da0*/  IMAD.MOV R4, RZ, RZ, -R3 ;  /* 0x000000ffff047224 */ /* 0x000fe200078e0a03 */
[-C--:B------:R-:W-:Y:S03]  /*4db0*/  SHF.R.U32.HI R6, RZ, R69.reuse, R6 ;  /* 0x00000045ff067219 */ /* 0x080fe60000011606 */
[----:B------:R-:W-:Y:S01]  /*4dc0*/  IMAD R77, R74, R4, R77 ;  /* 0x000000044a4d7224 */ /* 0x000fe200078e024d */
[----:B------:R-:W-:Y:S05]  /*4dd0*/  SEL R15, R5, R6, !P2 ;  /* 0x00000006050f7207 */ /* 0x000fea0005000000 */
[----:B------:R-:W-:Y:S02]  /*4de0*/  IMAD.MOV R6, RZ, RZ, -R15 ;  /* 0x000000ffff067224 */ /* 0x000fe400078e0a0f */
[C---:B------:R-:W-:Y:S04]  /*4df0*/  @!P0 IMAD.HI.U32 R2, R3.reuse, R68, RZ ;  /* 0x0000004403028227 */ /* 0x040fe800078e00ff */
[----:B------:R-:W-:Y:S01]  /*4e00*/  IMAD R6, R72, R6, R5 ;  /* 0x0000000648067224 */ /* 0x000fe200078e0205 */
[----:B------:R-:W-:Y:S04]  /*4e10*/  @!P0 SHF.R.U32.HI R2, RZ, R69, R2 ;  /* 0x00000045ff028219 */ /* 0x000fe80000011602 */
[----:B------:R-:W-:Y:S02]  /*4e20*/  @!P0 SEL R0, R3, R2, !P2 ;  /* 0x0000000203008207 */ /* 0x000fe40005000000 */
[----:B------:R-:W-:Y:S02]  /*4e30*/  IADD3 R2, PT, PT, -R5, RZ, RZ ;  /* 0x000000ff05027210 */ /* 0x000fe40007ffe1ff */
[----:B------:R-:W-:Y:S01]  /*4e40*/  @!P0 IADD3 R8, PT, PT, R15, -R0, RZ ;  /* 0x800000000f088210 */ /* 0x000fe20007ffe0ff */
[----:B------:R-:W-:Y:S02]  /*4e50*/  @!P0 IMAD R0, R7, R6, R0 ;  /* 0x0000000607008224 */ /* 0x000fe400078e0200 */
[----:B------:R-:W-:Y:S02]  /*4e60*/  IMAD R75, R70, R2, R75 ;  /* 0x00000002464b7224 */ /* 0x000fe400078e024b */
[----:B------:R-:W-:Y:S02]  /*4e70*/  @!P0 IMAD R5, R8, R72, R3 ;  /* 0x0000004808058224 */ /* 0x000fe400078e0203 */
[----:B------:R-:W-:Y:S04]  /*4e80*/  @!P0 IMAD.MOV.U32 R3, RZ, RZ, R0 ;  /* 0x000000ffff038224 */ /* 0x000fe800078e0000 */
[----:B------:R-:W-:Y:S02]  /*4e90*/  IMAD R77, R3, R74, R77 ;  /* 0x0000004a034d7224 */ /* 0x000fe400078e024d */
[----:B------:R-:W-:Y:S07]  /*4ea0*/  IMAD R75, R5, R70, R75 ;  /* 0x00000046054b7224 */ /* 0x000fee00078e024b */
.L_x_81:
[----:B-1----:R-:W-:Y:S01]  /*4eb0*/  @!P1 ISETP.NE.AND P0, PT, R10, 0x1, PT ;  /* 0x000000010a00980c */ /* 0x002fe20003f05270 */
[----:B------:R-:W-:Y:S01]  /*4ec0*/  @!P1 IMAD.HI.U32 R3, R75, R11, RZ ;  /* 0x0000000b4b039227 */ /* 0x000fe200078e00ff */
[----:B------:R-:W-:Y:S01]  /*4ed0*/  R2UR UR42, R21 ;  /* 0x00000000152a72ca */ /* 0x000fe200000e0000 */
[----:B------:R-:W-:Y:S01]  /*4ee0*/  BSSY.RECONVERGENT B6, `(.L_x_82) ;  /* 0x0000031000067945 */ /* 0x000fe20003800200 */
[----:B------:R-:W-:Y:S01]  /*4ef0*/  R2UR UR41, R20 ;  /* 0x00000000142972ca */ /* 0x000fe200000e0000 */
[----:B------:R-:W-:Y:S01]  /*4f00*/  @!P1 IMAD.HI.U32 R0, R77, R12, RZ ;  /* 0x0000000c4d009227 */ /* 0x000fe200078e00ff */
[----:B------:R-:W-:Y:S02]  /*4f10*/  @!P1 SHF.R.U32.HI R2, RZ, R14, R3 ;  /* 0x0000000eff029219 */ /* 0x000fe40000011603 */
[----:B------:R-:W-:Y:S01]  /*4f20*/  @!P1 ISETP.NE.AND P2, PT, R9, 0x1, PT ;  /* 0x000000010900980c */ /* 0x000fe20003f45270 */
[----:B------:R-:W-:Y:S01]  /*4f30*/  VIADD R177, R177, 0x1 ;  /* 0x00000001b1b17836 */ /* 0x000fe20000000000 */
[----:B------:R-:W-:Y:S02]  /*4f40*/  @!P1 SEL R2, R75, R2, !P0 ;  /* 0x000000024b029207 */ /* 0x000fe40004000000 */
[----:B------:R-:W-:Y:S02]  /*4f50*/  @!P1 SHF.R.U32.HI R0, RZ, R13, R0 ;  /* 0x0000000dff009219 */ /* 0x000fe40000011600 */
[----:B------:R-:W-:Y:S01]  /*4f60*/  LOP3.LUT P0, RZ, R167, 0x3f0, RZ, 0xc0, !PT ;  /* 0x000003f0a7ff7812 */ /* 0x000fe2000780c0ff */
[----:B------:R-:W-:Y:S01]  /*4f70*/  USHF.L.U32 UR42, UR42, 0x7, URZ ;  /* 0x000000072a2a7899 */ /* 0x000fe200080006ff */
[----:B------:R-:W-:Y:S01]  /*4f80*/  @!P1 SEL R3, R77, R0, !P2 ;  /* 0x000000004d039207 */ /* 0x000fe20005000000 */
[----:B------:R-:W-:Y:S01]  /*4f90*/  USHF.L.U32 UR41, UR41, 0x8, URZ ;  /* 0x0000000829297899 */ /* 0x000fe200080006ff */
[----:B------:R-:W-:Y:S03]  /*4fa0*/  @P4 SHF.R.U32.HI R168, RZ, 0x10, R17 ;  /* 0x00000010ffa84819 */ /* 0x000fe60000011611 */
[----:B------:R-:W-:Y:S02]  /*4fb0*/  @!P1 IMAD.IADD R0, R2, 0x1, -R3 ;  /* 0x0000000102009824 */ /* 0x000fe400078e0a03 */
[----:B------:R-:W-:Y:S02]  /*4fc0*/  @!P1 IMAD.IADD R2, R3, 0x1, -R2 ;  /* 0x0000000103029824 */ /* 0x000fe400078e0a02 */
[----:B------:R-:W-:Y:S02]  /*4fd0*/  @!P1 IMAD R77, R0, R9, R77 ;  /* 0x00000009004d9224 */ /* 0x000fe400078e024d */
[----:B------:R-:W-:Y:S01]  /*4fe0*/  @!P1 IMAD R75, R2, R10, R75 ;  /* 0x0000000a024b9224 */ /* 0x000fe200078e024b */
[----:B------:R-:W-:Y:S06]  /*4ff0*/  @!P0 BRA `(.L_x_83) ;  /* 0x00000000007c8947 */ /* 0x000fec0003800000 */
[----:B------:R-:W1:Y:S01]  /*5000*/  LDCU.64 UR8, c[0x4][0x80] ;  /* 0x01001000ff0877ac */ /* 0x000e620008000a00 */
[----:B------:R-:W-:Y:S01]  /*5010*/  MOV R2, 0x0 ;  /* 0x0000000000027802 */ /* 0x000fe20000000f00 */
[----:B------:R-:W-:Y:S02]  /*5020*/  HFMA2 R12, -RZ, RZ, 0, 5.9604644775390625e-08 ;  /* 0x00000001ff0c7431 */ /* 0x000fe400000001ff */
[----:B------:R-:W-:Y:S01]  /*5030*/  IMAD.MOV.U32 R8, RZ, RZ, 0x70 ;  /* 0x00000070ff087424 */ /* 0x000fe200078e00ff */
[----:B------:R2:W3:Y:S01]  /*5040*/  LDC.64 R14, c[0x4][R2] ;  /* 0x01000000020e7b82 */ /* 0x0004e20000000a00 */
[----:B------:R-:W4:Y:S01]  /*5050*/  LDCU.64 UR6, c[0x4][0x88] ;  /* 0x01001100ff0677ac */ /* 0x000f220008000a00 */
[----:B------:R-:W-:Y:S01]  /*5060*/  IMAD.MOV.U32 R13, RZ, RZ, RZ ;  /* 0x000000ffff0d7224 */ /* 0x000fe200078e00ff */
[----:B------:R-:W2:Y:S01]  /*5070*/  LDCU.64 UR4, c[0x4][0x8] ;  /* 0x01000100ff0477ac */ /* 0x000ea20008000a00 */
[----:B-1----:R-:W-:Y:S01]  /*5080*/  MOV R5, UR9 ;  /* 0x0000000900057c02 */ /* 0x002fe20008000f00 */
[----:B------:R-:W-:Y:S01]  /*5090*/  IMAD.U32 R4, RZ, RZ, UR8 ;  /* 0x00000008ff047e24 */ /* 0x000fe2000f8e00ff */
[----:B----4-:R-:W-:Y:S01]  /*50a0*/  MOV R7, UR7 ;  /* 0x0000000700077c02 */ /* 0x010fe20008000f00 */
[----:B------:R-:W-:Y:S01]  /*50b0*/  IMAD.U32 R6, RZ, RZ, UR6 ;  /* 0x00000006ff067e24 */ /* 0x000fe2000f8e00ff */
[----:B--2---:R-:W-:Y:S01]  /*50c0*/  MOV R11, UR5 ;  /* 0x00000005000b7c02 */ /* 0x004fe20008000f00 */
[----:B------:R-:W-:Y:S02]  /*50d0*/  IMAD.U32 R10, RZ, RZ, UR4 ;  /* 0x00000004ff0a7e24 */ /* 0x000fe4000f8e00ff */
[----:B------:R-:W-:Y:S07]  /*50e0*/  LEPC R20, `(.L_x_84) ;  /* 0x000000001014794e */ /* 0x000fee0000000000 */
[----:B---3-5:R-:W-:Y:S05]  /*50f0*/  CALL.ABS.NOINC R14 ;  /* 0x000000000e007343 */ /* 0x028fea0003c00000 */
.L_x_84:
[----:B------:R-:W1:Y:S01]  /*5100*/  LDCU.64 UR8, c[0x4][0x80] ;  /* 0x01001000ff0877ac */ /* 0x000e620008000a00 */
[----:B------:R-:W2:Y:S01]  /*5110*/  LDC.64 R2, c[0x4][R2] ;  /* 0x0100000002027b82 */ /* 0x000ea20000000a00 */
[----:B------:R-:W-:Y:S02]  /*5120*/  HFMA2 R12, -RZ, RZ, 0, 5.9604644775390625e-08 ;  /* 0x00000001ff0c7431 */ /* 0x000fe400000001ff */
[----:B------:R-:W-:Y:S02]  /*5130*/  IMAD.MOV.U32 R8, RZ, RZ, 0x70 ;  /* 0x00000070ff087424 */ /* 0x000fe400078e00ff */
[----:B------:R-:W-:Y:S01]  /*5140*/  IMAD.MOV.U32 R13, RZ, RZ, RZ ;  /* 0x000000ffff0d7224 */ /* 0x000fe200078e00ff */
[----:B------:R-:W3:Y:S01]  /*5150*/  LDCU.64 UR6, c[0x4][0x88] ;  /* 0x01001100ff0677ac */ /* 0x000ee20008000a00 */
[----:B------:R-:W4:Y:S01]  /*5160*/  LDCU.64 UR4, c[0x4][0x8] ;  /* 0x01000100ff0477ac */ /* 0x000f220008000a00 */
[----:B-1----:R-:W-:Y:S02]  /*5170*/  MOV R4, UR8 ;  /* 0x0000000800047c02 */ /* 0x002fe40008000f00 */
[----:B------:R-:W-:Y:S02]  /*5180*/  MOV R5, UR9 ;  /* 0x0000000900057c02 */ /* 0x000fe40008000f00 */
[----:B---3--:R-:W-:Y:S01]  /*5190*/  MOV R7, UR7 ;  /* 0x0000000700077c02 */ /* 0x008fe20008000f00 */
[----:B------:R-:W-:Y:S01]  /*51a0*/  IMAD.U32 R6, RZ, RZ, UR6 ;  /* 0x00000006ff067e24 */ /* 0x000fe2000f8e00ff */
[----:B----4-:R-:W-:Y:S01]  /*51b0*/  MOV R11, UR5 ;  /* 0x00000005000b7c02 */ /* 0x010fe20008000f00 */
[----:B------:R-:W-:Y:S02]  /*51c0*/  IMAD.U32 R10, RZ, RZ, UR4 ;  /* 0x00000004ff0a7e24 */ /* 0x000fe4000f8e00ff */
[----:B------:R-:W-:Y:S07]  /*51d0*/  LEPC R20, `(.L_x_83) ;  /* 0x000000001014794e */ /* 0x000fee0000000000 */
[----:B--2---:R-:W-:Y:S05]  /*51e0*/  CALL.ABS.NOINC R2 ;  /* 0x0000000002007343 */ /* 0x004fea0003c00000 */
.L_x_83:
[----:B------:R-:W-:Y:S05]  /*51f0*/  BSYNC.RECONVERGENT B6 ;  /* 0x0000000000067941 */ /* 0x000fea0003800200 */
.L_x_82:
[----:B------:R-:W-:Y:S02]  /*5200*/  ISETP.NE.U32.AND P3, PT, R154, RZ, PT ;  /* 0x000000ff9a00720c */ /* 0x000fe40003f65070 */
[----:B------:R-:W-:Y:S02]  /*5210*/  ISETP.NE.U32.AND P1, PT, R150, RZ, PT ;  /* 0x000000ff9600720c */ /* 0x000fe40003f25070 */
[----:B------:R-:W-:Y:S02]  /*5220*/  ISETP.NE.AND.EX P3, PT, R155, RZ, PT, P3 ;  /* 0x000000ff9b00720c */ /* 0x000fe40003f65330 */
[----:B------:R-:W-:Y:S02]  /*5230*/  PLOP3.LUT P0, PT, PT, PT, PT, 0x8, 0x80 ;  /* 0x000000000080781c */ /* 0x000fe40003f0e170 */
[----:B------:R-:W-:Y:S02]  /*5240*/  ISETP.NE.AND.EX P1, PT, R151, RZ, PT, P1 ;  /* 0x000000ff9700720c */ /* 0x000fe40003f25310 */
[----:B------:R-:W-:Y:S02]  /*5250*/  P2R R183, PR, RZ, 0x1 ;  /* 0x00000001ffb77803 */ /* 0x000fe40000000000 */
[----:B------:R-:W-:Y:S05]  /*5260*/  LOP3.LUT R171, R171, 0x1, RZ, 0x3c, !PT ;  /* 0x00000001abab7812 */ /* 0x000fea00078e3cff */
[----:B------:R-:W-:Y:S05]  /*5270*/  @!P3 BRA `(.L_x_85) ;  /* 0x00000000002cb947 */ /* 0x000fea0003800000 */
[----:B------:R-:W-:Y:S01]  /*5280*/  ISETP.NE.U32.AND P0, PT, R152, RZ, PT ;  /* 0x000000ff9800720c */ /* 0x000fe20003f05070 */
[----:B------:R-:W-:Y:S03]  /*5290*/  IMAD.MOV.U32 R159, RZ, RZ, 0x1 ;  /* 0x00000001ff9f7424 */ /* 0x000fe600078e00ff */
[----:B------:R-:W-:Y:S11]  /*52a0*/  ISETP.NE.AND.EX P0, PT, R153, RZ, PT, P0 ;  /* 0x000000ff9900720c */ /* 0x000ff60003f05300 */
[----:B------:R-:W-:Y:S02]  /*52b0*/  @!UPT UIADD3 URZ, UPT, UPT, URZ, URZ, URZ ;  /* 0x000000fffffff290 */ /* 0x000fe4000fffe0ff */
[----:B------:R-:W1:Y:S01]  /*52c0*/  @P0 LDC.64 R2, c[0x0][0x888] ;  /* 0x00022200ff020b82 */ /* 0x000e620000000a00 */
[----:B------:R-:W-:Y:S04]  /*52d0*/  @P0 IMAD R0, R154, UR36, RZ ;  /* 0x000000249a000c24 */ /* 0x000fe8000f8e02ff */
[----:B-1----:R-:W-:Y:S04]  /*52e0*/  @P0 IMAD.WIDE R2, R0, 0x4, R2 ;  /* 0x0000000400020825 */ /* 0x002fe800078e0202 */
[----:B------:R-:W-:Y:S01]  /*52f0*/  HFMA2 R0, -RZ, RZ, 0, 5.9604644775390625e-08 ;  /* 0x00000001ff007431 */ /* 0x000fe200000001ff */
[----:B-----5:R1:W5:Y:S04]  /*5300*/  @P0 LDG.E R81, desc[UR44][R2.64] ;  /* 0x0000002c02510981 */ /* 0x020368000c1e1900 */
[----:B------:R-:W-:Y:S01]  /*5310*/  @!P0 PRMT R159, R0, 0x7610, R159 ;  /* 0x00007610009f8816 */ /* 0x000fe2000000009f */
[----:B-1----:R-:W2:Y:S06]  /*5320*/  @!P0 LDC R81, c[0x0][0x880] ;  /* 0x00022000ff518b82 */ /* 0x002eac0000000800 */
.L_x_85:
[----:B------:R-:W-:Y:S05]  /*5330*/  @!P1 BRA `(.L_x_86) ;  /* 0x0000000000209947 */ /* 0x000fea0003800000 */
[----:B------:R-:W-:Y:S04]  /*5340*/  ISETP.NE.U32.AND P0, PT, R148, RZ, PT ;  /* 0x000000ff9400720c */ /* 0x000fe80003f05070 */
[----:B------:R-:W-:Y:S11]  /*5350*/  ISETP.NE.AND.EX P0, PT, R149, RZ, PT, P0 ;  /* 0x000000ff9500720c */ /* 0x000ff60003f05300 */
[----:B------:R-:W-:Y:S02]  /*5360*/  @!UPT UIADD3 URZ, UPT, UPT, URZ, URZ, URZ ;  /* 0x000000fffffff290 */ /* 0x000fe4000fffe0ff */
[----:B------:R-:W1:Y:S01]  /*5370*/  @P0 LDC.64 R2, c[0x0][0x8a8] ;  /* 0x00022a00ff020b82 */ /* 0x000e620000000a00 */
[----:B------:R-:W-:Y:S04]  /*5380*/  @P0 IMAD R0, R150, UR36, RZ ;  /* 0x0000002496000c24 */ /* 0x000fe8000f8e02ff */
[----:B-1----:R-:W-:Y:S05]  /*5390*/  @P0 IMAD.WIDE R2, R0, 0x4, R2 ;  /* 0x0000000400020825 */ /* 0x002fea00078e0202 */
[----:B-----5:R1:W5:Y:S02]  /*53a0*/  @P0 LDG.E R78, desc[UR44][R2.64] ;  /* 0x0000002c024e0981 */ /* 0x020364000c1e1900 */
[----:B-1----:R-:W3:Y:S02]  /*53b0*/  @!P0 LDC R78, c[0x0][0x8a0] ;  /* 0x00022800ff4e8b82 */ /* 0x002ee40000000800 */
.L_x_86:
[----:B------:R-:W-:Y:S01]  /*53c0*/  UISETP.NE.AND UP0, UPT, UR48, URZ, UPT ;  /* 0x000000ff3000728c */ /* 0x000fe2000bf05270 */
[----:B------:R-:W-:Y:S08]  /*53d0*/  ISETP.NE.AND P5, PT, R183, RZ, PT ;  /* 0x000000ffb700720c */ /* 0x000ff00003fa5270 */
[----:B------:R-:W-:Y:S05]  /*53e0*/  BRA.U !UP0, `(.L_x_87) ;  /* 0x0000000108407547 */ /* 0x000fea000b800000 */
[----:B------:R-:W-:Y:S02]  /*53f0*/  ISETP.NE.U32.AND P0, PT, R154, RZ, PT ;  /* 0x000000ff9a00720c */ /* 0x000fe40003f05070 */
[----:B------:R-:W-:Y:S02]  /*5400*/  PLOP3.LUT P1, PT, PT, PT, PT, 0x80, 0x8 ;  /* 0x000000000008781c */ /* 0x000fe40003f2f070 */
[----:B------:R-:W-:Y:S11]  /*5410*/  ISETP.NE.AND.EX P0, PT, R155, RZ, PT, P0 ;  /* 0x000000ff9b00720c */ /* 0x000ff60003f05300 */
[----:B------:R-:W-:Y:S02]  /*5420*/  @!UPT UIADD3 URZ, UPT, UPT, URZ, URZ, URZ ;  /* 0x000000fffffff290 */ /* 0x000fe4000fffe0ff */
[----:B------:R-:W-:Y:S01]  /*5430*/  @P0 LOP3.LUT P2, RZ, R159, 0xff, RZ, 0xc0, !PT ;  /* 0x000000ff9fff0812 */ /* 0x000fe2000784c0ff */
[----:B------:R-:W1:Y:S01]  /*5440*/  @P0 LDC.64 R2, c[0x0][0x888] ;  /* 0x00022200ff020b82 */ /* 0x000e620000000a00 */
[C---:B--2--5:R-:W-:Y:S02]  /*5450*/  @!P0 FSETP.EQ.AND P5, PT, R81.reuse, RZ, PT ;  /* 0x000000ff5100820b */ /* 0x064fe40003fa2000 */
[----:B------:R-:W-:Y:S02]  /*5460*/  @P0 PLOP3.LUT P1, PT, P2, PT, PT, 0x80, 0x8 ;  /* 0x000000000008081c */ /* 0x000fe4000172f070 */
[----:B------:R-:W-:Y:S04]  /*5470*/  @P0 FSETP.NEU.AND P2, PT, R81, RZ, PT ;  /* 0x000000ff5100020b */ /* 0x000fe80003f4d000 */
[----:B------:R-:W-:Y:S02]  /*5480*/  @P0 SEL R0, RZ, 0xffffffff, P2 ;  /* 0xffffffffff000807 */ /* 0x000fe40001000000 */
[----:B-1----:R-:W-:Y:S04]  /*5490*/  @P0 ISETP.NE.U32.AND P4, PT, R2, RZ, PT ;  /* 0x000000ff0200020c */ /* 0x002fe80003f85070 */
[----:B------:R-:W-:Y:S04]  /*54a0*/  @P0 ISETP.NE.AND.EX P4, PT, R3, RZ, PT, P4 ;  /* 0x000000ff0300020c */ /* 0x000fe80003f85340 */
[----:B------:R-:W-:Y:S04]  /*54b0*/  @!P1 SEL R0, RZ, 0xffffffff, P4 ;  /* 0xffffffffff009807 */ /* 0x000fe80002000000 */
[----:B------:R-:W-:Y:S04]  /*54c0*/  @P0 LOP3.LUT R0, R0, 0x1, RZ, 0xc0, !PT ;  /* 0x0000000100000812 */ /* 0x000fe800078ec0ff */
[----:B------:R-:W-:Y:S04]  /*54d0*/  @P0 ISETP.EQ.U32.AND P5, PT, R0, 0x1, PT ;  /* 0x000000010000080c */ /* 0x000fe80003fa2070 */
[----:B------:R-:W-:Y:S09]  /*54e0*/  P2R R183, PR, RZ, 0x20 ;  /* 0x00000020ffb77803 */ /* 0x000ff20000000000 */
.L_x_87:
[----:B------:R-:W-:Y:S01]  /*54f0*/  @!P5 SHF.L.U32 R4, R171, 0x1f, RZ ;  /* 0x0000001fab04d819 */ /* 0x000fe200000006ff */
[----:B------:R-:W-:Y:S01]  /*5500*/  IMAD.SHL.U32 R186, R164, 0x2, RZ ;  /* 0x00000002a4ba7824 */ /* 0x000fe200078e00ff */
[----:B------:R-:W-:Y:S01]  /*5510*/  LEA R87, R76, UR46, 0x3 ;  /* 0x0000002e4c577c11 */ /* 0x000fe2000f8e18ff */
[----:B------:R-:W-:Y:S01]  /*5520*/  IMAD.SHL.U32 R100, R172, 0x10, RZ ;  /* 0x00000010ac647824 */ /* 0x000fe200078e00ff */
[----:B------:R-:W1:Y:S01]  /*5530*/  @!P5 SYNCS.PHASECHK.TRANS64.TRYWAIT P1, [UR46+0x30], R4 ;  /* 0x00003004ff00d5a7 */ /* 0x000e62000802112e */
[----:B------:R-:W-:Y:S01]  /*5540*/  SHF.L.U32 R0, R170, 0x1f, RZ ;  /* 0x0000001faa007819 */ /* 0x000fe200000006ff */
[----:B------:R-:W-:Y:S01]  /*5550*/  VIADD R185, R186, UR46 ;  /* 0x0000002ebab97c36 */ /* 0x000fe20008000000 */
[----:B------:R-:W-:Y:S01]  /*5560*/  ISETP.NE.U32.AND P2, PT, RZ, UR38, PT ;  /* 0x00000026ff007c0c */ /* 0x000fe2000bf45070 */
[----:B------:R-:W-:Y:S01]  /*5570*/  IMAD.MOV.U32 R108, RZ, RZ, -0x10 ;  /* 0xfffffff0ff6c7424 */ /* 0x000fe200078e00ff */
[----:B------:R-:W-:Y:S01]  /*5580*/  BSSY B1, `(.L_x_88) ;  /* 0x000004c000017945 */ /* 0x000fe20003800000 */
[----:B------:R-:W-:Y:S01]  /*5590*/  IMAD.SHL.U32 R102, R173, 0x10, RZ ;  /* 0x00000010ad667824 */ /* 0x000fe200078e00ff */
[----:B------:R-:W-:Y:S01]  /*55a0*/  ISETP.NE.AND.EX P2, PT, RZ, UR39, PT, P2 ;  /* 0x00000027ff007c0c */ /* 0x000fe2000bf45320 */
[C---:B------:R-:W-:Y:S01]  /*55b0*/  IMAD.IADD R181, R185.reuse, 0x1, R100 ;  /* 0x00000001b9b57824 */ /* 0x040fe200078e0264 */
[----:B------:R-:W-:Y:S01]  /*55c0*/  CS2R R146, SRZ ;  /* 0x0000000000927805 */ /* 0x000fe2000001ff00 */
[----:B------:R-:W-:Y:S01]  /*55d0*/  IMAD.IADD R184, R185, 0x1, R102 ;  /* 0x00000001b9b87824 */ /* 0x000fe200078e0266 */
[----:B------:R-:W-:Y:S01]  /*55e0*/  SEL R3, RZ, 0xffffffff, P2 ;  /* 0xffffffffff037807 */ /* 0x000fe20001000000 */
[----:B------:R-:W-:Y:S01]  /*55f0*/  IMAD.IADD R179, R102, 0x1, R181 ;  /* 0x0000000166b37824 */ /* 0x000fe200078e02b5 */
[----:B--2--5:R-:W-:Y:S01]  /*5600*/  FSETP.NEU.AND P2, PT, R81, RZ, PT ;  /* 0x000000ff5100720b */ /* 0x024fe20003f4d000 */
[----:B------:R-:W-:Y:S01]  /*5610*/  IMAD.MOV.U32 R103, RZ, RZ, 0x1 ;  /* 0x00000001ff677424 */ /* 0x000fe200078e00ff */
[----:B------:R-:W-:Y:S01]  /*5620*/  CS2R R144, SRZ ;  /* 0x0000000000907805 */ /* 0x000fe2000001ff00 */
[----:B------:R2:W4:Y:S01]  /*5630*/  SYNCS.PHASECHK.TRANS64.TRYWAIT P0, [R87+URZ+0xa0], R0 ;  /* 0x0000a000570075a7 */ /* 0x00052200080011ff */
[----:B------:R-:W-:Y:S01]  /*5640*/  SEL R2, RZ, 0xffffffff, P2 ;  /* 0xffffffffff027807 */ /* 0x000fe20001000000 */
[----:B------:R-:W-:Y:S01]  /*5650*/  IMAD R80, R76, 0x100, R79 ;  /* 0x000001004c507824 */ /* 0x000fe200078e024f */
[----:B------:R-:W-:Y:S01]  /*5660*/  LOP3.LUT P2, R176, R159, 0xff, RZ, 0xc0, !PT ;  /* 0x000000ff9fb07812 */ /* 0x000fe2000784c0ff */
[----:B------:R-:W-:Y:S01]  /*5670*/  IMAD.MOV.U32 R101, RZ, RZ, RZ ;  /* 0x000000ffff657224 */ /* 0x000fe200078e00ff */
[----:B------:R-:W-:Y:S02]  /*5680*/  CS2R R138, SRZ ;  /* 0x00000000008a7805 */ /* 0x000fe4000001ff00 */
[----:B------:R-:W-:Y:S02]  /*5690*/  CS2R R136, SRZ ;  /* 0x0000000000887805 */ /* 0x000fe4000001ff00 */
[----:B------:R-:W-:Y:S02]  /*56a0*/  @P3 SEL R2, R3, R2, !P2 ;  /* 0x0000000203023207 */ /* 0x000fe40005000000 */
[----:B------:R-:W-:Y:S02]  /*56b0*/  CS2R R130, SRZ ;  /* 0x0000000000827805 */ /* 0x000fe4000001ff00 */
[----:B------:R-:W-:Y:S02]  /*56c0*/  CS2R R128, SRZ ;  /* 0x0000000000807805 */ /* 0x000fe4000001ff00 */
[----:B------:R-:W-:Y:S02]  /*56d0*/  CS2R R122, SRZ ;  /* 0x00000000007a7805 */ /* 0x000fe4000001ff00 */
[----:B------:R-:W-:Y:S02]  /*56e0*/  LOP3.LUT R2, R2, 0x1, RZ, 0xc0, !PT ;  /* 0x0000000102027812 */ /* 0x000fe400078ec0ff */
[----:B------:R-:W-:Y:S02]  /*56f0*/  CS2R R120, SRZ ;  /* 0x0000000000787805 */ /* 0x000fe4000001ff00 */
[----:B------:R-:W-:Y:S02]  /*5700*/  CS2R R114, SRZ ;  /* 0x0000000000727805 */ /* 0x000fe4000001ff00 */
[----:B------:R-:W-:Y:S02]  /*5710*/  CS2R R112, SRZ ;  /* 0x0000000000707805 */ /* 0x000fe4000001ff00 */
[----:B------:R-:W-:Y:S02]  /*5720*/  ISETP.NE.U32.AND P2, PT, R2, 0x1, PT ;  /* 0x000000010200780c */ /* 0x000fe40003f45070 */
[----:B------:R-:W-:Y:S02]  /*5730*/  CS2R R106, SRZ ;  /* 0x00000000006a7805 */ /* 0x000fe4000001ff00 */
[----:B------:R-:W-:Y:S02]  /*5740*/  CS2R R104, SRZ ;  /* 0x0000000000687805 */ /* 0x000fe4000001ff00 */
[----:B------:R-:W-:Y:S02]  /*5750*/  CS2R R98, SRZ ;  /* 0x0000000000627805 */ /* 0x000fe4000001ff00 */
[----:B------:R-:W-:Y:S02]  /*5760*/  P2R R109, PR, RZ, 0x4 ;  /* 0x00000004ff6d7803 */ /* 0x000fe40000000000 */
[----:B------:R-:W-:Y:S02]  /*5770*/  CS2R R96, SRZ ;  /* 0x0000000000607805 */ /* 0x000fe4000001ff00 */
[----:B------:R-:W-:Y:S02]  /*5780*/  ISETP.NE.U32.AND P2, PT, R165, 0x1, PT ;  /* 0x00000001a500780c */ /* 0x000fe40003f45070 */
[----:B------:R-:W-:Y:S02]  /*5790*/  CS2R R90, SRZ ;  /* 0x00000000005a7805 */ /* 0x000fe4000001ff00 */
[----:B------:R-:W-:Y:S02]  /*57a0*/  CS2R R88, SRZ ;  /* 0x0000000000587805 */ /* 0x000fe4000001ff00 */
[----:B------:R-:W-:Y:S05]  /*57b0*/  SEL R108, R108, 0x10, !P2 ;  /* 0x000000106c6c7807 */ /* 0x000fea0005000000 */
[----:B------:R-:W-:Y:S02]  /*57c0*/  IMAD.IADD R185, R185, 0x1, R108 ;  /* 0x00000001b9b97824 */ /* 0x000fe400078e026c */
[C---:B------:R-:W-:Y:S02]  /*57d0*/  IMAD.IADD R182, R108.reuse, 0x1, R184 ;  /* 0x000000016cb67824 */ /* 0x040fe400078e02b8 */
[C---:B------:R-:W-:Y:S02]  /*57e0*/  IMAD.IADD R180, R108.reuse, 0x1, R181 ;  /* 0x000000016cb47824 */ /* 0x040fe400078e02b5 */
[----:B------:R-:W-:Y:S01]  /*57f0*/  IMAD.IADD R178, R108, 0x1, R179 ;  /* 0x000000016cb27824 */ /* 0x000fe200078e02b3 */
[----:B-1----:R-:W-:Y:S01]  /*5800*/  @!P5 SEL R103, RZ, 0x1, !P1 ;  /* 0x00000001ff67d807 */ /* 0x002fe20004800000 */
[----:B--2---:R-:W-:Y:S06]  /*5810*/  @P5 BRA `(.L_x_89) ;  /* 0x0000000000885947 */ /* 0x004fec0003800000 */
[----:B------:R-:W-:Y:S01]  /*5820*/  IMAD.MOV.U32 R147, RZ, RZ, RZ ;  /* 0x000000ffff937224 */ /* 0x000fe200078e00ff */
[----:B------:R-:W-:Y:S01]  /*5830*/  ISETP.NE.AND P1, PT, R103, RZ, PT ;  /* 0x000000ff6700720c */ /* 0x000fe20003f25270 */
[----:B------:R-:W-:Y:S01]  /*5840*/  BSSY B0, `(.L_x_90) ;  /* 0x0000014000007945 */ /* 0x000fe20003800000 */
[----:B------:R-:W-:Y:S02]  /*5850*/  CS2R R90, SRZ ;  /* 0x00000000005a7805 */ /* 0x000fe4000001ff00 */
        /* <DEDUP_REMOVED lines=13> */
[----:B------:R-:W-:Y:S01]  /*5930*/  CS2R R144, SRZ ;  /* 0x0000000000907805 */ /* 0x000fe2000001ff00 */
[----:B------:R-:W-:Y:S06]  /*5940*/  @P1 BRA `(.L_x_91) ;  /* 0x00000000000c1947 */ /* 0x000fec0003800000 */
[----:B------:R-:W-:Y:S04]  /*5950*/  SHF.L.U32 R3, R171, 0x1f, RZ ;  /* 0x0000001fab037819 */ /* 0x000fe800000006ff */
[----:B------:R-:W1:Y:S02]  /*5960*/  SYNCS.PHASECHK.TRANS64.TRYWAIT P1, [UR46+0x30], R3 ;  /* 0x00003003ff0075a7 */ /* 0x000e64000802112e */
[----:B-1----:R-:W-:Y:S05]  /*5970*/  @!P1 BRA `(.L_x_92) ;  /* 0x0000005800d49947 */ /* 0x002fea0003800000 */
.L_x_91:
[----:B------:R-:W-:Y:S05]  /*5980*/  BSYNC B0 ;  /* 0x0000000000007941 */ /* 0x000fea0003800000 */
.L_x_90:
[----:B------:R-:W-:Y:S01]  /*5990*/  ISETP.NE.AND P1, PT, R109, RZ, PT ;  /* 0x000000ff6d00720c */ /* 0x000fe20003f25270 */
[----:B------:R-:W-:Y:S11]  /*59a0*/  HFMA2 R101, -RZ, RZ, 0, 5.9604644775390625e-08 ;  /* 0x00000001ff657431 */ /* 0x000ff600000001ff */
[----:B------:R-:W-:Y:S01]  /*59b0*/  @!UPT UIADD3 URZ, UPT, UPT, URZ, URZ, URZ ;  /* 0x000000fffffff290 */ /* 0x000fe2000fffe0ff */
[----:B------:R2:W1:Y:S04]  /*59c0*/  @P1 LDS.128 R88, [R186+UR46+0x400] ;  /* 0x0004002eba581984 */ /* 0x0004680008000c00 */
[----:B------:R2:W1:Y:S04]  /*59d0*/  @P1 LDS.128 R96, [R185+0x400] ;  /* 0x00040000b9601984 */ /* 0x0004680000000c00 */
[----:B------:R2:W1:Y:S04]  /*59e0*/  @P1 LDS.128 R104, [R184+0x400] ;  /* 0x00040000b8681984 */ /* 0x0004680000000c00 */
[----:B------:R2:W1:Y:S04]  /*59f0*/  @P1 LDS.128 R112, [R182+0x400] ;  /* 0x00040000b6701984 */ /* 0x0004680000000c00 */
[----:B------:R2:W1:Y:S04]  /*5a00*/  @P1 LDS.128 R120, [R181+0x400] ;  /* 0x00040000b5781984 */ /* 0x0004680000000c00 */
[----:B------:R2:W1:Y:S04]  /*5a10*/  @P1 LDS.128 R128, [R180+0x400] ;  /* 0x00040000b4801984 */ /* 0x0004680000000c00 */
[----:B------:R2:W1:Y:S04]  /*5a20*/  @P1 LDS.128 R136, [R179+0x400] ;  /* 0x00040000b3881984 */ /* 0x0004680000000c00 */
[----:B------:R2:W1:Y:S02]  /*5a30*/  @P1 LDS.128 R144, [R178+0x400] ;  /* 0x00040000b2901984 */ /* 0x0004640000000c00 */
.L_x_89:
[----:B------:R-:W-:Y:S05]  /*5a40*/  BSYNC B1 ;  /* 0x0000000000017941 */ /* 0x000fea0003800000 */
.L_x_88:
[----:B-1----:R-:W-:Y:S04]  /*5a50*/  SHF.R.U32.HI R3, RZ, 0x15, R80 ;  /* 0x00000015ff037819 */ /* 0x002fe80000011650 */
[----:B------:R-:W-:Y:S01]  /*5a60*/  LOP3.LUT P1, RZ, R3, 0x3, R166, 0x48, !PT ;  /* 0x0000000303ff7812 */ /* 0x000fe200078248a6 */
[----:B------:R-:W-:Y:S01]  /*5a70*/  @!UPT UIADD3 URZ, UPT, UPT, URZ, URZ, URZ ;  /* 0x000000fffffff290 */ /* 0x000fe2000fffe0ff */
[----:B----4-:R-:W-:Y:S11]  /*5a80*/  @P0 BRA `(.L_x_93) ;  /* 0x0000000000080947 */ /* 0x010ff60003800000 */
[----:B------:R-:W1:Y:S02]  /*5a90*/  SYNCS.PHASECHK.TRANS64.TRYWAIT P0, [R87+URZ+0xa0], R0 ;  /* 0x0000a000570075a7 */ /* 0x000e6400080011ff */
[----:B-1----:R-:W-:Y:S05]  /*5aa0*/  @!P0 BRA `(.L_x_94) ;  /* 0x0000005800a08947 */ /* 0x002fea0003800000 */
.L_x_93:
[----:B------:R-:W-:Y:S05]  /*5ab0*/  @!P1 BRA `(.L_x_95) ;  /* 0x0000000000409947 */ /* 0x000fea0003800000 */
[----:B------:R-:W4:Y:S01]  /*5ac0*/  LDCU.64 UR8, c[0x4][0x70] ;  /* 0x01000e00ff0877ac */ /* 0x000f220008000a00 */
[----:B------:R-:W-:Y:S01]  /*5ad0*/  MOV R3, 0x0 ;  /* 0x0000000000037802 */ /* 0x000fe20000000f00 */
[----:B------:R-:W-:Y:S02]  /*5ae0*/  HFMA2 R12, -RZ, RZ, 0, 5.9604644775390625e-08 ;  /* 0x00000001ff0c7431 */ /* 0x000fe400000001ff */
[----:B------:R-:W-:Y:S02]  /*5af0*/  IMAD.MOV.U32 R8, RZ, RZ, 0x192 ;  /* 0x00000192ff087424 */ /* 0x000fe400078e00ff */
[----:B------:R-:W-:Y:S01]  /*5b00*/  IMAD.MOV.U32 R13, RZ, RZ, RZ ;  /* 0x000000ffff0d7224 */ /* 0x000fe200078e00ff */
[----:B------:R-:W5:Y:S01]  /*5b10*/  LDCU.64 UR6, c[0x4][0x78] ;  /* 0x01000f00ff0677ac */ /* 0x000f620008000a00 */
[----:B------:R-:W1:Y:S01]  /*5b20*/  LDC.64 R2, c[0x4][R3] ;  /* 0x0100000003027b82 */ /* 0x000e620000000a00 */
[----:B------:R-:W2:Y:S01]  /*5b30*/  LDCU.64 UR4, c[0x4][0x10] ;  /* 0x01000200ff0477ac */ /* 0x000ea20008000a00 */
[----:B----4-:R-:W-:Y:S01]  /*5b40*/  MOV R5, UR9 ;  /* 0x0000000900057c02 */ /* 0x010fe20008000f00 */
[----:B------:R-:W-:Y:S01]  /*5b50*/  IMAD.U32 R4, RZ, RZ, UR8 ;  /* 0x00000008ff047e24 */ /* 0x000fe2000f8e00ff */
[----:B-----5:R-:W-:Y:S01]  /*5b60*/  MOV R7, UR7 ;  /* 0x0000000700077c02 */ /* 0x020fe20008000f00 */
[----:B------:R-:W-:Y:S01]  /*5b70*/  IMAD.U32 R6, RZ, RZ, UR6 ;  /* 0x00000006ff067e24 */ /* 0x000fe2000f8e00ff */
[----:B--2---:R-:W-:Y:S01]  /*5b80*/  MOV R11, UR5 ;  /* 0x00000005000b7c02 */ /* 0x004fe20008000f00 */
[----:B------:R-:W-:Y:S02]  /*5b90*/  IMAD.U32 R10, RZ, RZ, UR4 ;  /* 0x00000004ff0a7e24 */ /* 0x000fe4000f8e00ff */
[----:B------:R-:W-:Y:S07]  /*5ba0*/  LEPC R20, `(.L_x_95) ;  /* 0x000000001014794e */ /* 0x000fee0000000000 */
[----:B-1-3--:R-:W-:Y:S05]  /*5bb0*/  CALL.ABS.NOINC R2 ;  /* 0x0000000002007343 */ /* 0x00afea0003c00000 */
.L_x_95:
[----:B------:R-:W-:Y:S01]  /*5bc0*/  SHF.L.U32 R82, R88, 0x10, RZ ;  /* 0x0000001058527819 */ /* 0x000fe200000006ff */
[----:B------:R-:W-:Y:S05]  /*5bd0*/  WARPSYNC.ALL ;  /* 0x0000000000007948 */ /* 0x000fea0003800000 */
[----:B------:R-:W-:Y:S01]  /*5be0*/  R2UR UR4, R80 ;  /* 0x00000000500472ca */ /* 0x000fe200000e0000 */
[----:B------:R-:W-:Y:S01]  /*5bf0*/  BSSY.RECONVERGENT B0, `(.L_x_96) ;  /* 0x00000fc000007945 */ /* 0x000fe20003800200 */
[----:B------:R-:W-:Y:S02]  /*5c00*/  LOP3.LUT R83, R88, 0xffff0000, RZ, 0xc0, !PT ;  /* 0xffff000058537812 */ /* 0x000fe400078ec0ff */
[----:B------:R-:W-:Y:S02]  /*5c10*/  LOP3.LUT R84, R89, 0xffff0000, RZ, 0xc0, !PT ;  /* 0xffff000059547812 */ /* 0x000fe400078ec0ff */
[C---:B------:R-:W-:Y:S02]  /*5c20*/  SHF.L.U32 R85, R107.reuse, 0x10, RZ ;  /* 0x000000106b557819 */ /* 0x040fe400000006ff */
[----:B------:R-:W-:Y:S02]  /*5c30*/  LOP3.LUT R86, R107, 0xffff0000, RZ, 0xc0, !PT ;  /* 0xffff00006b567812 */ /* 0x000fe400078ec0ff */
[----:B------:R-:W-:Y:S03]  /*5c40*/  ISETP.NE.AND P0, PT, R174, RZ, PT ;  /* 0x000000ffae00720c */ /* 0x000fe60003f05270 */
[----:B------:R-:W1:Y:S02]  /*5c50*/  LDTM.x64 R4, tmem[UR4] ;  /* 0x00000004000479ee */ /* 0x000e640008340000 */
[C---:B-1-3--:R-:W-:Y:S01]  /*5c60*/  FMUL R0, R78.reuse, R4 ;  /* 0x000000044e007220 */ /* 0x04afe20000400000 */
[C---:B------:R-:W-:Y:S01]  /*5c70*/  FMUL R2, R78.reuse, R5 ;  /* 0x000000054e027220 */ /* 0x040fe20000400000 */
[C---:B------:R-:W-:Y:S01]  /*5c80*/  FMUL R3, R78.reuse, R6 ;  /* 0x000000064e037220 */ /* 0x040fe20000400000 */
[----:B------:R-:W-:Y:S01]  /*5c90*/  FMUL R7, R78, R7 ;  /* 0x000000074e077220 */ /* 0x000fe20000400000 */
[----:B------:R-:W-:Y:S01]  /*5ca0*/  FFMA R0, R81, R82, R0 ;  /* 0x0000005251007223 */ /* 0x000fe20000000000 */
[----:B------:R-:W-:Y:S01]  /*5cb0*/  SHF.L.U32 R82, R89, 0x10, RZ ;  /* 0x0000001059527819 */ /* 0x000fe200000006ff */
[C---:B------:R-:W-:Y:S01]  /*5cc0*/  FFMA R2, R81.reuse, R83, R2 ;  /* 0x0000005351027223 */ /* 0x040fe20000000002 */
[----:B------:R-:W-:Y:S01]  /*5cd0*/  SHF.L.U32 R83, R90, 0x10, RZ ;  /* 0x000000105a537819 */ /* 0x000fe200000006ff */
[C---:B------:R-:W-:Y:S01]  /*5ce0*/  FMUL R4, R78.reuse, R8 ;  /* 0x000000084e047220 */ /* 0x040fe20000400000 */
[----:B------:R-:W-:Y:S01]  /*5cf0*/  FMUL R5, R78, R9 ;  /* 0x000000094e057220 */ /* 0x000fe20000400000 */
[C---:B------:R-:W-:Y:S01]  /*5d00*/  FFMA R3, R81.reuse, R82, R3 ;  /* 0x0000005251037223 */ /* 0x040fe20000000003 */
[----:B------:R-:W-:Y:S01]  /*5d10*/  LOP3.LUT R82, R90, 0xffff0000, RZ, 0xc0, !PT ;  /* 0xffff00005a527812 */ /* 0x000fe200078ec0ff */
[----:B------:R-:W-:Y:S01]  /*5d20*/  FFMA R7, R81, R84, R7 ;  /* 0x0000005451077223 */ /* 0x000fe20000000007 */
[----:B------:R-:W-:Y:S01]  /*5d30*/  LOP3.LUT R84, R91, 0xffff0000, RZ, 0xc0, !PT ;  /* 0xffff00005b547812 */ /* 0x000fe200078ec0ff */
[----:B------:R-:W-:Y:S01]  /*5d40*/  FFMA R4, R81, R83, R4 ;  /* 0x0000005351047223 */ /* 0x000fe20000000004 */
[----:B------:R-:W-:Y:S01]  /*5d50*/  SHF.L.U32 R83, R91, 0x10, RZ ;  /* 0x000000105b537819 */ /* 0x000fe200000006ff */
[----:B------:R-:W-:Y:S01]  /*5d60*/  FMUL R6, R78, R10 ;  /* 0x0000000a4e067220 */ /* 0x000fe20000400000 */
[----:B------:R-:W-:Y:S01]  /*5d70*/  F2FP.RELU.BF16.F32.PACK_AB R92, R2, R0 ;  /* 0x00000000025c723e */ /* 0x000fe200000018ff */
[----:B------:R-:W-:Y:S01]  /*5d80*/  FMUL R11, R78, R11 ;  /* 0x0000000b4e0b7220 */ /* 0x000fe20000400000 */
[----:B------:R-:W-:Y:S01]  /*5d90*/  F2FP.RELU.BF16.F32.PACK_AB R93, R7, R3 ;  /* 0x00000003075d723e */ /* 0x000fe200000018ff */
[C---:B------:R-:W-:Y:S01]  /*5da0*/  FFMA R5, R81.reuse, R82, R5 ;  /* 0x0000005251057223 */ /* 0x040fe20000000005 */
[----:B------:R-:W-:Y:S01]  /*5db0*/  SHF.L.U32 R82, R96, 0x10, RZ ;  /* 0x0000001060527819 */ /* 0x000fe200000006ff */
[----:B------:R-:W-:Y:S01]  /*5dc0*/  FFMA R6, R81, R83, R6 ;  /* 0x0000005351067223 */ /* 0x000fe20000000006 */
[----:B------:R-:W-:Y:S01]  /*5dd0*/  SHF.L.U32 R83, R98, 0x10, RZ ;  /* 0x0000001062537819 */ /* 0x000fe200000006ff */
[----:B------:R-:W-:Y:S01]  /*5de0*/  FMUL R8, R78, R12 ;  /* 0x0000000c4e087220 */ /* 0x000fe20000400000 */
[----:B------:R-:W-:Y:S01]  /*5df0*/  F2FP.RELU.BF16.F32.PACK_AB R94, R5, R4 ;  /* 0x00000004055e723e */ /* 0x000fe200000018ff */
[C---:B------:R-:W-:Y:S01]  /*5e00*/  FFMA R11, R81.reuse, R84, R11 ;  /* 0x00000054510b7223 */ /* 0x040fe2000000000b */
[----:B------:R-:W-:Y:S01]  /*5e10*/  LOP3.LUT R84, R96, 0xffff0000, RZ, 0xc0, !PT ;  /* 0xffff000060547812 */ /* 0x000fe200078ec0ff */
[C---:B------:R-:W-:Y:S01]  /*5e20*/  FMUL R9, R78.reuse, R13 ;  /* 0x0000000d4e097220 */ /* 0x040fe20000400000 */
[----:B------:R-:W-:Y:S01]  /*5e30*/  FFMA R8, R81, R82, R8 ;  /* 0x0000005251087223 */ /* 0x000fe20000000008 */
[----:B------:R-:W-:Y:S01]  /*5e40*/  SHF.L.U32 R82, R97, 0x10, RZ ;  /* 0x0000001061527819 */ /* 0x000fe200000006ff */
[C---:B------:R-:W-:Y:S01]  /*5e50*/  FMUL R10, R78.reuse, R14 ;  /* 0x0000000e4e0a7220 */ /* 0x040fe20000400000 */
[----:B------:R-:W-:Y:S01]  /*5e60*/  F2FP.RELU.BF16.F32.PACK_AB R95, R11, R6 ;  /* 0x000000060b5f723e */ /* 0x000fe200000018ff */
[----:B------:R-:W-:Y:S01]  /*5e70*/  FFMA R9, R81, R84, R9 ;  /* 0x0000005451097223 */ /* 0x000fe20000000009 */
[----:B------:R-:W-:Y:S01]  /*5e80*/  LOP3.LUT R84, R97, 0xffff0000, RZ, 0xc0, !PT ;  /* 0xffff000061547812 */ /* 0x000fe200078ec0ff */
[----:B------:R-:W-:Y:S01]  /*5e90*/  FMUL R15, R78, R15 ;  /* 0x0000000f4e0f7220 */ /* 0x000fe20000400000 */
[----:B------:R-:W-:Y:S01]  /*5ea0*/  FFMA R10, R81, R82, R10 ;  /* 0x00000052510a7223 */ /* 0x000fe2000000000a */
[----:B------:R-:W-:Y:S01]  /*5eb0*/  LOP3.LUT R82, R98, 0xffff0000, RZ, 0xc0, !PT ;  /* 0xffff000062527812 */ /* 0x000fe200078ec0ff */
[C---:B------:R-:W-:Y:S01]  /*5ec0*/  FMUL R12, R78.reuse, R16 ;  /* 0x000000104e0c7220 */ /* 0x040fe20000400000 */
[----:B------:R-:W-:Y:S01]  /*5ed0*/  F2FP.RELU.BF16.F32.PACK_AB R116, R9, R8 ;  /* 0x000000080974723e */ /* 0x000fe200000018ff */
[----:B------:R-:W-:Y:S01]  /*5ee0*/  FMUL R13, R78, R17 ;  /* 0x000000114e0d7220 */ /* 0x000fe20000400000 */
[----:B------:R-:W-:Y:S01]  /*5ef0*/  FFMA R15, R81, R84, R15 ;  /* 0x00000054510f7223 */ /* 0x000fe2000000000f */
[----:B------:R-:W-:Y:S01]  /*5f00*/  LOP3.LUT R84, R99, 0xffff0000, RZ, 0xc0, !PT ;  /* 0xffff000063547812 */ /* 0x000fe200078ec0ff */
[----:B------:R-:W-:Y:S01]  /*5f10*/  FFMA R12, R81, R83, R12 ;  /* 0x00000053510c7223 */ /* 0x000fe2000000000c */
[----:B------:R-:W-:Y:S01]  /*5f20*/  SHF.L.U32 R83, R99, 0x10, RZ ;  /* 0x0000001063537819 */ /* 0x000fe200000006ff */
[----:B------:R-:W-:Y:S01]  /*5f30*/  FFMA R13, R81, R82, R13 ;  /* 0x00000052510d7223 */ /* 0x000fe2000000000d */
[----:B------:R-:W-:Y:S01]  /*5f40*/  SHF.L.U32 R82, R104, 0x10, RZ ;  /* 0x0000001068527819 */ /* 0x000fe200000006ff */
[C---:B------:R-:W-:Y:S01]  /*5f50*/  FMUL R14, R78.reuse, R18 ;  /* 0x000000124e0e7220 */ /* 0x040fe20000400000 */
[----:B------:R-:W-:Y:S01]  /*5f60*/  F2FP.RELU.BF16.F32.PACK_AB R117, R15, R10 ;  /* 0x0000000a0f75723e */ /* 0x000fe200000018ff */
[C---:B------:R-:W-:Y:S01]  /*5f70*/  FMUL R19, R78.reuse, R19 ;  /* 0x000000134e137220 */ /* 0x040fe20000400000 */
[----:B------:R-:W-:Y:S01]  /*5f80*/  F2FP.RELU.BF16.F32.PACK_AB R118, R13, R12 ;  /* 0x0000000c0d76723e */ /* 0x000fe200000018ff */
[----:B------:R-:W-:Y:S01]  /*5f90*/  FMUL R16, R78, R20 ;  /* 0x000000144e107220 */ /* 0x000fe20000400000 */
[C---:B------:R-:W-:Y:S01]  /*5fa0*/  FFMA R14, R81.reuse, R83, R14 ;  /* 0x00000053510e7223 */ /* 0x040fe2000000000e */
[----:B------:R-:W-:Y:S01]  /*5fb0*/  SHF.L.U32 R83, R106, 0x10, RZ ;  /* 0x000000106a537819 */ /* 0x000fe200000006ff */
[C---:B------:R-:W-:Y:S01]  /*5fc0*/  FFMA R19, R81.reuse, R84, R19 ;  /* 0x0000005451137223 */ /* 0x040fe20000000013 */
[----:B------:R-:W-:Y:S01]  /*5fd0*/  LOP3.LUT R84, R104, 0xffff0000, RZ, 0xc0, !PT ;  /* 0xffff000068547812 */ /* 0x000fe200078ec0ff */
[----:B------:R-:W-:Y:S01]  /*5fe0*/  FFMA R16, R81, R82, R16 ;  /* 0x0000005251107223 */ /* 0x000fe20000000010 */
[----:B------:R-:W-:Y:S01]  /*5ff0*/  SHF.L.U32 R82, R105, 0x10, RZ ;  /* 0x0000001069527819 */ /* 0x000fe200000006ff */
[C---:B------:R-:W-:Y:S01]  /*6000*/  FMUL R17, R78.reuse, R21 ;  /* 0x000000154e117220 */ /* 0x040fe20000400000 */
[----:B------:R-:W-:Y:S01]  /*6010*/  F2FP.RELU.BF16.F32.PACK_AB R119, R19, R14 ;  /* 0x0000000e1377723e */ /* 0x000fe200000018ff */
[C---:B------:R-:W-:Y:S01]  /*6020*/  FMUL R18, R78.reuse, R22 ;  /* 0x000000164e127220 */ /* 0x040fe20000400000 */
[----:B------:R-:W-:Y:S01]  /*6030*/  FMUL R23, R78, R23 ;  /* 0x000000174e177220 */ /* 0x000fe20000400000 */
[C---:B------:R-:W-:Y:S01]  /*6040*/  FFMA R17, R81.reuse, R84, R17 ;  /* 0x0000005451117223 */ /* 0x040fe20000000011 */
[----:B------:R-:W-:Y:S01]  /*6050*/  LOP3.LUT R84, R106, 0xffff0000, RZ, 0xc0, !PT ;  /* 0xffff00006a547812 */ /* 0x000fe200078ec0ff */
[----:B------:R-:W-:Y:S01]  /*6060*/  FFMA R18, R81, R82, R18 ;  /* 0x0000005251127223 */ /* 0x000fe20000000012 */
[----:B------:R-:W-:Y:S01]  /*6070*/  LOP3.LUT R82, R105, 0xffff0000, RZ, 0xc0, !PT ;  /* 0xffff000069527812 */ /* 0x000fe200078ec0ff */
[C---:B------:R-:W-:Y:S01]  /*6080*/  FMUL R20, R78.reuse, R24 ;  /* 0x000000184e147220 */ /* 0x040fe20000400000 */
[----:B------:R-:W-:Y:S01]  /*6090*/  F2FP.RELU.BF16.F32.PACK_AB R124, R17, R16 ;  /* 0x00000010117c723e */ /* 0x000fe200000018ff */
[C---:B------:R-:W-:Y:S01]  /*60a0*/  FMUL R21, R78.reuse, R25 ;  /* 0x000000194e157220 */ /* 0x040fe20000400000 */
[----:B------:R-:W-:Y:S01]  /*60b0*/  FMUL R22, R78, R26 ;  /* 0x0000001a4e167220 */ /* 0x000fe20000400000 */
[C---:B------:R-:W-:Y:S01]  /*60c0*/  FFMA R23, R81.reuse, R82, R23 ;  /* 0x0000005251177223 */ /* 0x040fe20000000017 */
[----:B------:R-:W-:Y:S01]  /*60d0*/  SHF.L.U32 R82, R112, 0x10, RZ ;  /* 0x0000001070527819 */ /* 0x000fe200000006ff */
[C---:B------:R-:W-:Y:S01]  /*60e0*/  FMUL R27, R78.reuse, R27 ;  /* 0x0000001b4e1b7220 */ /* 0x040fe20000400000 */
[----:B------:R-:W-:Y:S01]  /*60f0*/  FFMA R20, R81, R83, R20 ;  /* 0x0000005351147223 */ /* 0x000fe20000000014 */
[----:B------:R-:W-:Y:S01]  /*6100*/  SHF.L.U32 R83, R113, 0x10, RZ ;  /* 0x0000001071537819 */ /* 0x000fe200000006ff */
[----:B------:R-:W-:Y:S01]  /*6110*/  FMUL R24, R78, R28 ;  /* 0x0000001c4e187220 */ /* 0x000fe20000400000 */
[----:B------:R-:W-:Y:S01]  /*6120*/  F2FP.RELU.BF16.F32.PACK_AB R125, R23, R18 ;  /* 0x00000012177d723e */ /* 0x000fe200000018ff */
[C---:B------:R-:W-:Y:S01]  /*6130*/  FFMA R21, R81.reuse, R84, R21 ;  /* 0x0000005451157223 */ /* 0x040fe20000000015 */
[----:B------:R-:W-:Y:S01]  /*6140*/  LOP3.LUT R84, R112, 0xffff0000, RZ, 0xc0, !PT ;  /* 0xffff000070547812 */ /* 0x000fe200078ec0ff */
[----:B------:R-:W-:Y:S01]  /*6150*/  FFMA R22, R81, R85, R22 ;  /* 0x0000005551167223 */ /* 0x000fe20000000016 */
[----:B------:R-:W-:Y:S01]  /*6160*/  SHF.L.U32 R85, R115, 0x10, RZ ;  /* 0x0000001073557819 */ /* 0x000fe200000006ff */
[----:B------:R-:W-:Y:S01]  /*6170*/  FFMA R27, R81, R86, R27 ;  /* 0x00000056511b7223 */ /* 0x000fe2000000001b */
[----:B------:R-:W-:Y:S01]  /*6180*/  F2FP.RELU.BF16.F32.PACK_AB R126, R21, R20 ;  /* 0x00000014157e723e */ /* 0x000fe200000018ff */
[----:B------:R-:W-:Y:S01]  /*6190*/  FFMA R24, R81, R82, R24 ;  /* 0x0000005251187223 */ /* 0x000fe20000000018 */
[----:B------:R-:W-:Y:S01]  /*61a0*/  LOP3.LUT R82, R113, 0xffff0000, RZ, 0xc0, !PT ;  /* 0xffff000071527812 */ /* 0x000fe200078ec0ff */
[C---:B------:R-:W-:Y:S01]  /*61b0*/  FMUL R25, R78.reuse, R29 ;  /* 0x0000001d4e197220 */ /* 0x040fe20000400000 */
[----:B------:R-:W-:Y:S01]  /*61c0*/  F2FP.RELU.BF16.F32.PACK_AB R127, R27, R22 ;  /* 0x000000161b7f723e */ /* 0x000fe200000018ff */
[C---:B------:R-:W-:Y:S01]  /*61d0*/  FMUL R26, R78.reuse, R30 ;  /* 0x0000001e4e1a7220 */ /* 0x040fe20000400000 */
[----:B------:R-:W-:Y:S01]  /*61e0*/  LOP3.LUT R86, R147, 0xffff0000, RZ, 0xc0, !PT ;  /* 0xffff000093567812 */ /* 0x000fe200078ec0ff */
[----:B------:R-:W-:Y:S01]  /*61f0*/  FMUL R31, R78, R31 ;  /* 0x0000001f4e1f7220 */ /* 0x000fe20000400000 */
[----:B------:R-:W-:Y:S01]  /*6200*/  FFMA R25, R81, R84, R25 ;  /* 0x0000005451197223 */ /* 0x000fe20000000019 */
[----:B------:R-:W-:Y:S01]  /*6210*/  LOP3.LUT R84, R115, 0xffff0000, RZ, 0xc0, !PT ;  /* 0xffff000073547812 */ /* 0x000fe200078ec0ff */
[C---:B------:R-:W-:Y:S01]  /*6220*/  FFMA R26, R81.reuse, R83, R26 ;  /* 0x00000053511a7223 */ /* 0x040fe2000000001a */
[C---:B------:R-:W-:Y:S01]  /*6230*/  SHF.L.U32 R83, R114.reuse, 0x10, RZ ;  /* 0x0000001072537819 */ /* 0x040fe200000006ff */
[C---:B------:R-:W-:Y:S01]  /*6240*/  FFMA R31, R81.reuse, R82, R31 ;  /* 0x00000052511f7223 */ /* 0x040fe2000000001f */
[----:B------:R-:W-:Y:S01]  /*6250*/  LOP3.LUT R82, R114, 0xffff0000, RZ, 0xc0, !PT ;  /* 0xffff000072527812 */ /* 0x000fe200078ec0ff */
[C---:B------:R-:W-:Y:S01]  /*6260*/  FMUL R28, R78.reuse, R32 ;  /* 0x000000204e1c7220 */ /* 0x040fe20000400000 */
[C---:B------:R-:W-:Y:S01]  /*6270*/  FMUL R29, R78.reuse, R33 ;  /* 0x000000214e1d7220 */ /* 0x040fe20000400000 */
[C---:B------:R-:W-:Y:S01]  /*6280*/  FMUL R30, R78.reuse, R34 ;  /* 0x000000224e1e7220 */ /* 0x040fe20000400000 */
[----:B------:R-:W-:Y:S01]  /*6290*/  FMUL R35, R78, R35 ;  /* 0x000000234e237220 */ /* 0x000fe20000400000 */
[----:B------:R-:W-:Y:S01]  /*62a0*/  FFMA R28, R81, R83, R28 ;  /* 0x00000053511c7223 */ /* 0x000fe2000000001c */
[----:B------:R-:W-:Y:S01]  /*62b0*/  SHF.L.U32 R83, R121, 0x10, RZ ;  /* 0x0000001079537819 */ /* 0x000fe200000006ff */
[C---:B------:R-:W-:Y:S01]  /*62c0*/  FFMA R29, R81.reuse, R82, R29 ;  /* 0x00000052511d7223 */ /* 0x040fe2000000001d */
[C---:B------:R-:W-:Y:S01]  /*62d0*/  SHF.L.U32 R82, R120.reuse, 0x10, RZ ;  /* 0x0000001078527819 */ /* 0x040fe200000006ff */
[----:B------:R-:W-:Y:S01]  /*62e0*/  FFMA R30, R81, R85, R30 ;  /* 0x00000055511e7223 */ /* 0x000fe2000000001e */
[----:B------:R-:W-:Y:S01]  /*62f0*/  SHF.L.U32 R85, R123, 0x10, RZ ;  /* 0x000000107b557819 */ /* 0x000fe200000006ff */
[C---:B------:R-:W-:Y:S01]  /*6300*/  FFMA R35, R81.reuse, R84, R35 ;  /* 0x0000005451237223 */ /* 0x040fe20000000023 */
[----:B------:R-:W-:Y:S01]  /*6310*/  LOP3.LUT R84, R120, 0xffff0000, RZ, 0xc0, !PT ;  /* 0xffff000078547812 */ /* 0x000fe200078ec0ff */
[C---:B------:R-:W-:Y:S01]  /*6320*/  FMUL R32, R78.reuse, R36 ;  /* 0x000000244e207220 */ /* 0x040fe20000400000 */
[C---:B------:R-:W-:Y:S01]  /*6330*/  FMUL R33, R78.reuse, R37 ;  /* 0x000000254e217220 */ /* 0x040fe20000400000 */
[----:B------:R-:W-:Y:S01]  /*6340*/  FMUL R34, R78, R38 ;  /* 0x000000264e227220 */ /* 0x000fe20000400000 */
[----:B------:R1:W-:Y:S01]  /*6350*/  STS.128 [R186+UR46+0x400], R92 ;  /* 0x0004005cba007988 */ /* 0x0003e20008000c2e */
[----:B------:R-:W-:Y:S01]  /*6360*/  FFMA R32, R81, R82, R32 ;  /* 0x0000005251207223 */ /* 0x000fe20000000020 */
[----:B------:R-:W-:Y:S01]  /*6370*/  LOP3.LUT R82, R121, 0xffff0000, RZ, 0xc0, !PT ;  /* 0xffff000079527812 */ /* 0x000fe200078ec0ff */
[C---:B------:R-:W-:Y:S01]  /*6380*/  FFMA R33, R81.reuse, R84, R33 ;  /* 0x0000005451217223 */ /* 0x040fe20000000021 */
[----:B------:R-:W-:Y:S01]  /*6390*/  LOP3.LUT R84, R122, 0xffff0000, RZ, 0xc0, !PT ;  /* 0xffff00007a547812 */ /* 0x000fe200078ec0ff */
[----:B------:R-:W-:Y:S01]  /*63a0*/  FMUL R39, R78, R39 ;  /* 0x000000274e277220 */ /* 0x000fe20000400000 */
[C---:B------:R-:W-:Y:S01]  /*63b0*/  FFMA R34, R81.reuse, R83, R34 ;  /* 0x0000005351227223 */ /* 0x040fe20000000022 */
[----:B------:R-:W-:Y:S01]  /*63c0*/  SHF.L.U32 R83, R122, 0x10, RZ ;  /* 0x000000107a537819 */ /* 0x000fe200000006ff */
[C---:B------:R-:W-:Y:S01]  /*63d0*/  FMUL R36, R78.reuse, R40 ;  /* 0x000000284e247220 */ /* 0x040fe20000400000 */
[----:B------:R-:W-:Y:S01]  /*63e0*/  FFMA R39, R81, R82, R39 ;  /* 0x0000005251277223 */ /* 0x000fe20000000027 */
[----:B------:R-:W-:Y:S01]  /*63f0*/  LOP3.LUT R82, R123, 0xffff0000, RZ, 0xc0, !PT ;  /* 0xffff00007b527812 */ /* 0x000fe200078ec0ff */
[C---:B------:R-:W-:Y:S01]  /*6400*/  FMUL R37, R78.reuse, R41 ;  /* 0x000000294e257220 */ /* 0x040fe20000400000 */
[C---:B------:R-:W-:Y:S01]  /*6410*/  FMUL R38, R78.reuse, R42 ;  /* 0x0000002a4e267220 */ /* 0x040fe20000400000 */
[----:B------:R-:W-:Y:S01]  /*6420*/  FMUL R43, R78, R43 ;  /* 0x0000002b4e2b7220 */ /* 0x000fe20000400000 */
[C---:B------:R-:W-:Y:S01]  /*6430*/  FFMA R36, R81.reuse, R83, R36 ;  /* 0x0000005351247223 */ /* 0x040fe20000000024 */
[C---:B------:R-:W-:Y:S01]  /*6440*/  SHF.L.U32 R83, R128.reuse, 0x10, RZ ;  /* 0x0000001080537819 */ /* 0x040fe200000006ff */
[----:B------:R3:W-:Y:S01]  /*6450*/  STS.128 [R185+0x400], R116 ;  /* 0x00040074b9007388 */ /* 0x0007e20000000c00 */
[----:B------:R-:W-:Y:S01]  /*6460*/  FFMA R37, R81, R84, R37 ;  /* 0x0000005451257223 */ /* 0x000fe20000000025 */
[----:B------:R-:W-:Y:S01]  /*6470*/  LOP3.LUT R84, R129, 0xffff0000, RZ, 0xc0, !PT ;  /* 0xffff000081547812 */ /* 0x000fe200078ec0ff */
[----:B------:R-:W-:Y:S01]  /*6480*/  FFMA R38, R81, R85, R38 ;  /* 0x0000005551267223 */ /* 0x000fe20000000026 */
[----:B------:R-:W-:Y:S01]  /*6490*/  SHF.L.U32 R85, R129, 0x10, RZ ;  /* 0x0000001081557819 */ /* 0x000fe200000006ff */
        /* <DEDUP_REMOVED lines=8> */
[----:B------:R4:W-:Y:S01]  /*6520*/  STS.128 [R184+0x400], R124 ;  /* 0x0004007cb8007388 */ /* 0x0009e20000000c00 */
[C---:B------:R-:W-:Y:S01]  /*6530*/  FFMA R41, R81.reuse, R82, R41 ;  /* 0x0000005251297223 */ /* 0x040fe20000000029 */
[C---:B------:R-:W-:Y:S01]  /*6540*/  SHF.L.U32 R82, R130.reuse, 0x10, RZ ;  /* 0x0000001082527819 */ /* 0x040fe200000006ff */
[----:B------:R-:W-:Y:S01]  /*6550*/  FFMA R42, R81, R85, R42 ;  /* 0x00000055512a7223 */ /* 0x000fe2000000002a */
[----:B------:R-:W-:Y:S01]  /*6560*/  SHF.L.U32 R85, R137, 0x10, RZ ;  /* 0x0000001089557819 */ /* 0x000fe200000006ff */
[----:B------:R-:W-:Y:S01]  /*6570*/  FFMA R47, R81, R84, R47 ;  /* 0x00000054512f7223 */ /* 0x000fe2000000002f */
[----:B------:R-:W-:Y:S01]  /*6580*/  LOP3.LUT R84, R130, 0xffff0000, RZ, 0xc0, !PT ;  /* 0xffff000082547812 */ /* 0x000fe200078ec0ff */
[C---:B------:R-:W-:Y:S01]  /*6590*/  FMUL R44, R78.reuse, R48 ;  /* 0x000000304e2c7220 */ /* 0x040fe20000400000 */
[----:B-1----:R-:W-:Y:S01]  /*65a0*/  F2FP.RELU.BF16.F32.PACK_AB R92, R25, R24 ;  /* 0x00000018195c723e */ /* 0x002fe200000018ff */
[C---:B------:R-:W-:Y:S01]  /*65b0*/  FMUL R45, R78.reuse, R49 ;  /* 0x000000314e2d7220 */ /* 0x040fe20000400000 */
[----:B------:R-:W-:Y:S01]  /*65c0*/  F2FP.RELU.BF16.F32.PACK_AB R93, R31, R26 ;  /* 0x0000001a1f5d723e */ /* 0x000fe200000018ff */
[----:B------:R-:W-:Y:S01]  /*65d0*/  FMUL R46, R78, R50 ;  /* 0x000000324e2e7220 */ /* 0x000fe20000400000 */
[----:B------:R-:W-:Y:S01]  /*65e0*/  F2FP.RELU.BF16.F32.PACK_AB R94, R29, R28 ;  /* 0x0000001c1d5e723e */ /* 0x000fe200000018ff */
[----:B------:R-:W-:Y:S01]  /*65f0*/  FFMA R44, R81, R82, R44 ;  /* 0x00000052512c7223 */ /* 0x000fe2000000002c */
[----:B------:R-:W-:Y:S01]  /*6600*/  LOP3.LUT R82, R131, 0xffff0000, RZ, 0xc0, !PT ;  /* 0xffff000083527812 */ /* 0x000fe200078ec0ff */
[----:B------:R-:W-:Y:S01]  /*6610*/  FFMA R45, R81, R84, R45 ;  /* 0x00000054512d7223 */ /* 0x000fe2000000002d */
[----:B------:R-:W-:Y:S01]  /*6620*/  LOP3.LUT R84, R136, 0xffff0000, RZ, 0xc0, !PT ;  /* 0xffff000088547812 */ /* 0x000fe200078ec0ff */
[----:B------:R-:W-:Y:S01]  /*6630*/  FMUL R51, R78, R51 ;  /* 0x000000334e337220 */ /* 0x000fe20000400000 */
[----:B------:R-:W-:Y:S01]  /*6640*/  F2FP.RELU.BF16.F32.PACK_AB R95, R35, R30 ;  /* 0x0000001e235f723e */ /* 0x000fe200000018ff */
[----:B------:R-:W-:Y:S01]  /*6650*/  FFMA R46, R81, R83, R46 ;  /* 0x00000053512e7223 */ /* 0x000fe2000000002e */
[----:B------:R-:W-:Y:S01]  /*6660*/  SHF.L.U32 R83, R136, 0x10, RZ ;  /* 0x0000001088537819 */ /* 0x000fe200000006ff */
[C---:B------:R-:W-:Y:S01]  /*6670*/  FMUL R48, R78.reuse, R52 ;  /* 0x000000344e307220 */ /* 0x040fe20000400000 */
[----:B---3--:R-:W-:Y:S01]  /*6680*/  F2FP.RELU.BF16.F32.PACK_AB R116, R33, R32 ;  /* 0x000000202174723e */ /* 0x008fe200000018ff */
[----:B------:R-:W-:Y:S01]  /*6690*/  FFMA R51, R81, R82, R51 ;  /* 0x0000005251337223 */ /* 0x000fe20000000033 */
[----:B------:R-:W-:Y:S01]  /*66a0*/  LOP3.LUT R82, R137, 0xffff0000, RZ, 0xc0, !PT ;  /* 0xffff000089527812 */ /* 0x000fe200078ec0ff */
[----:B------:R1:W-:Y:S01]  /*66b0*/  STS.128 [R182+0x400], R92 ;  /* 0x0004005cb6007388 */ /* 0x0003e20000000c00 */
[----:B------:R-:W-:Y:S01]  /*66c0*/  F2FP.RELU.BF16.F32.PACK_AB R117, R39, R34 ;  /* 0x000000222775723e */ /* 0x000fe200000018ff */
[C---:B------:R-:W-:Y:S01]  /*66d0*/  FMUL R49, R78.reuse, R53 ;  /* 0x000000354e317220 */ /* 0x040fe20000400000 */
[----:B------:R-:W-:Y:S01]  /*66e0*/  F2FP.RELU.BF16.F32.PACK_AB R118, R37, R36 ;  /* 0x000000242576723e */ /* 0x000fe200000018ff */
[C---:B------:R-:W-:Y:S01]  /*66f0*/  FMUL R50, R78.reuse, R54 ;  /* 0x000000364e327220 */ /* 0x040fe20000400000 */
[----:B------:R-:W-:Y:S01]  /*6700*/  F2FP.RELU.BF16.F32.PACK_AB R119, R43, R38 ;  /* 0x000000262b77723e */ /* 0x000fe200000018ff */
[----:B------:R-:W-:Y:S01]  /*6710*/  FMUL R55, R78, R55 ;  /* 0x000000374e377220 */ /* 0x000fe20000400000 */
[----:B----4-:R-:W-:Y:S01]  /*6720*/  F2FP.RELU.BF16.F32.PACK_AB R124, R41, R40 ;  /* 0x00000028297c723e */ /* 0x010fe200000018ff */
[C---:B------:R-:W-:Y:S01]  /*6730*/  FFMA R48, R81.reuse, R83, R48 ;  /* 0x0000005351307223 */ /* 0x040fe20000000030 */
[C---:B------:R-:W-:Y:S01]  /*6740*/  FFMA R49, R81.reuse, R84, R49 ;  /* 0x0000005451317223 */ /* 0x040fe20000000031 */
[----:B------:R1:W-:Y:S01]  /*6750*/  STS.128 [R181+0x400], R116 ;  /* 0x00040074b5007388 */ /* 0x0003e20000000c00 */
[C---:B------:R-:W-:Y:S01]  /*6760*/  SHF.L.U32 R83, R138.reuse, 0x10, RZ ;  /* 0x000000108a537819 */ /* 0x040fe200000006ff */
[----:B------:R-:W-:Y:S01]  /*6770*/  FFMA R50, R81, R85, R50 ;  /* 0x0000005551327223 */ /* 0x000fe20000000032 */
[----:B------:R-:W-:Y:S01]  /*6780*/  SHF.L.U32 R85, R139, 0x10, RZ ;  /* 0x000000108b557819 */ /* 0x000fe200000006ff */
[----:B------:R-:W-:Y:S01]  /*6790*/  FFMA R55, R81, R82, R55 ;  /* 0x0000005251377223 */ /* 0x000fe20000000037 */
[----:B------:R-:W-:Y:S01]  /*67a0*/  LOP3.LUT R82, R138, 0xffff0000, RZ, 0xc0, !PT ;  /* 0xffff00008a527812 */ /* 0x000fe200078ec0ff */
[C---:B------:R-:W-:Y:S01]  /*67b0*/  FMUL R52, R78.reuse, R56 ;  /* 0x000000384e347220 */ /* 0x040fe20000400000 */
[----:B------:R-:W-:Y:S01]  /*67c0*/  LOP3.LUT R84, R139, 0xffff0000, RZ, 0xc0, !PT ;  /* 0xffff00008b547812 */ /* 0x000fe200078ec0ff */
[C---:B------:R-:W-:Y:S01]  /*67d0*/  FMUL R53, R78.reuse, R57 ;  /* 0x000000394e357220 */ /* 0x040fe20000400000 */
[C---:B------:R-:W-:Y:S01]  /*67e0*/  FMUL R54, R78.reuse, R58 ;  /* 0x0000003a4e367220 */ /* 0x040fe20000400000 */
[----:B------:R-:W-:Y:S01]  /*67f0*/  FMUL R59, R78, R59 ;  /* 0x0000003b4e3b7220 */ /* 0x000fe20000400000 */
[C---:B------:R-:W-:Y:S01]  /*6800*/  FFMA R52, R81.reuse, R83, R52 ;  /* 0x0000005351347223 */ /* 0x040fe20000000034 */
[C---:B------:R-:W-:Y:S01]  /*6810*/  FFMA R53, R81.reuse, R82, R53 ;  /* 0x0000005251357223 */ /* 0x040fe20000000035 */
[C---:B------:R-:W-:Y:S01]  /*6820*/  FFMA R54, R81.reuse, R85, R54 ;  /* 0x0000005551367223 */ /* 0x040fe20000000036 */
[----:B------:R-:W-:Y:S01]  /*6830*/  FFMA R59, R81, R84, R59 ;  /* 0x00000054513b7223 */ /* 0x000fe2000000003b */
[----:B------:R-:W-:Y:S01]  /*6840*/  SHF.L.U32 R82, R144, 0x10, RZ ;  /* 0x0000001090527819 */ /* 0x000fe200000006ff */
[----:B------:R-:W-:Y:S01]  /*6850*/  FMUL R56, R78, R60 ;  /* 0x0000003c4e387220 */ /* 0x000fe20000400000 */
[----:B------:R-:W-:Y:S01]  /*6860*/  LOP3.LUT R84, R144, 0xffff0000, RZ, 0xc0, !PT ;  /* 0xffff000090547812 */ /* 0x000fe200078ec0ff */
[C---:B------:R-:W-:Y:S01]  /*6870*/  FMUL R57, R78.reuse, R61 ;  /* 0x0000003d4e397220 */ /* 0x040fe20000400000 */
[----:B------:R-:W-:Y:S01]  /*6880*/  SHF.L.U32 R83, R145, 0x10, RZ ;  /* 0x0000001091537819 */ /* 0x000fe200000006ff */
[C---:B------:R-:W-:Y:S01]  /*6890*/  FMUL R58, R78.reuse, R62 ;  /* 0x0000003e4e3a7220 */ /* 0x040fe20000400000 */
[----:B------:R-:W-:Y:S01]  /*68a0*/  F2FP.RELU.BF16.F32.PACK_AB R125, R47, R42 ;  /* 0x0000002a2f7d723e */ /* 0x000fe200000018ff */
[----:B------:R-:W-:Y:S01]  /*68b0*/  FFMA R56, R81, R82, R56 ;  /* 0x0000005251387223 */ /* 0x000fe20000000038 */
[----:B------:R-:W-:Y:S01]  /*68c0*/  F2FP.RELU.BF16.F32.PACK_AB R126, R45, R44 ;  /* 0x0000002c2d7e723e */ /* 0x000fe200000018ff */
[----:B------:R-:W-:Y:S01]  /*68d0*/  FFMA R57, R81, R84, R57 ;  /* 0x0000005451397223 */ /* 0x000fe20000000039 */
[----:B------:R-:W-:Y:S01]  /*68e0*/  F2FP.RELU.BF16.F32.PACK_AB R127, R51, R46 ;  /* 0x0000002e337f723e */ /* 0x000fe200000018ff */
[----:B------:R-:W-:Y:S01]  /*68f0*/  FFMA R58, R81, R83, R58 ;  /* 0x00000053513a7223 */ /* 0x000fe2000000003a */
[----:B------:R-:W-:Y:S01]  /*6900*/  LOP3.LUT R82, R145, 0xffff0000, RZ, 0xc0, !PT ;  /* 0xffff000091527812 */ /* 0x000fe200078ec0ff */
[----:B------:R-:W-:Y:S01]  /*6910*/  FMUL R63, R78, R63 ;  /* 0x0000003f4e3f7220 */ /* 0x000fe20000400000 */
[----:B------:R-:W-:Y:S01]  /*6920*/  SHF.L.U32 R83, R146, 0x10, RZ ;  /* 0x0000001092537819 */ /* 0x000fe200000006ff */
[----:B------:R1:W-:Y:S01]  /*6930*/  STS.128 [R180+0x400], R124 ;  /* 0x0004007cb4007388 */ /* 0x0003e20000000c00 */
[----:B------:R-:W-:Y:S01]  /*6940*/  FMUL R60, R78, R64 ;  /* 0x000000404e3c7220 */ /* 0x000fe20000400000 */
[----:B------:R-:W-:Y:S01]  /*6950*/  LOP3.LUT R84, R146, 0xffff0000, RZ, 0xc0, !PT ;  /* 0xffff000092547812 */ /* 0x000fe200078ec0ff */
[C---:B------:R-:W-:Y:S01]  /*6960*/  FMUL R61, R78.reuse, R65 ;  /* 0x000000414e3d7220 */ /* 0x040fe20000400000 */
[----:B------:R-:W-:Y:S01]  /*6970*/  SHF.L.U32 R85, R147, 0x10, RZ ;  /* 0x0000001093557819 */ /* 0x000fe200000006ff */
[C---:B------:R-:W-:Y:S01]  /*6980*/  FMUL R62, R78.reuse, R66 ;  /* 0x000000424e3e7220 */ /* 0x040fe20000400000 */
[----:B------:R-:W-:Y:S01]  /*6990*/  FFMA R63, R81, R82, R63 ;  /* 0x00000052513f7223 */ /* 0x000fe2000000003f */
[----:B------:R-:W-:Y:S01]  /*69a0*/  FMUL R67, R78, R67 ;  /* 0x000000434e437220 */ /* 0x000fe20000400000 */
[----:B------:R-:W-:Y:S01]  /*69b0*/  F2FP.RELU.BF16.F32.PACK_AB R132, R49, R48 ;  /* 0x000000303184723e */ /* 0x000fe200000018ff */
[----:B------:R-:W-:Y:S01]  /*69c0*/  FFMA R60, R81, R83, R60 ;  /* 0x00000053513c7223 */ /* 0x000fe2000000003c */
[----:B------:R-:W-:Y:S01]  /*69d0*/  F2FP.RELU.BF16.F32.PACK_AB R133, R55, R50 ;  /* 0x000000323785723e */ /* 0x000fe200000018ff */
[----:B------:R-:W-:Y:S01]  /*69e0*/  FFMA R61, R81, R84, R61 ;  /* 0x00000054513d7223 */ /* 0x000fe2000000003d */
[----:B------:R-:W-:Y:S01]  /*69f0*/  F2FP.RELU.BF16.F32.PACK_AB R134, R53, R52 ;  /* 0x000000343586723e */ /* 0x000fe200000018ff */
[----:B------:R-:W-:Y:S01]  /*6a00*/  FFMA R62, R81, R85, R62 ;  /* 0x00000055513e7223 */ /* 0x000fe2000000003e */
[----:B------:R-:W-:Y:S01]  /*6a10*/  F2FP.RELU.BF16.F32.PACK_AB R135, R59, R54 ;  /* 0x000000363b87723e */ /* 0x000fe200000018ff */
[----:B------:R-:W-:Y:S01]  /*6a20*/  FFMA R67, R81, R86, R67 ;  /* 0x0000005651437223 */ /* 0x000fe20000000043 */
[----:B------:R-:W-:Y:S02]  /*6a30*/  F2FP.RELU.BF16.F32.PACK_AB R140, R57, R56 ;  /* 0x00000038398c723e */ /* 0x000fe400000018ff */
[----:B------:R-:W-:Y:S01]  /*6a40*/  F2FP.RELU.BF16.F32.PACK_AB R141, R63, R58 ;  /* 0x0000003a3f8d723e */ /* 0x000fe200000018ff */
[----:B------:R1:W-:Y:S01]  /*6a50*/  STS.128 [R179+0x400], R132 ;  /* 0x00040084b3007388 */ /* 0x0003e20000000c00 */
[----:B------:R-:W-:Y:S02]  /*6a60*/  F2FP.RELU.BF16.F32.PACK_AB R142, R61, R60 ;  /* 0x0000003c3d8e723e */ /* 0x000fe400000018ff */
[----:B------:R-:W-:Y:S05]  /*6a70*/  F2FP.RELU.BF16.F32.PACK_AB R143, R67, R62 ;  /* 0x0000003e438f723e */ /* 0x000fea00000018ff */
[----:B------:R1:W-:Y:S01]  /*6a80*/  STS.128 [R178+0x400], R140 ;  /* 0x0004008cb2007388 */ /* 0x0003e20000000c00 */
[----:B------:R-:W-:Y:S01]  /*6a90*/  @!PT LDS RZ, [RZ] ;  /* 0x00000000fffff984 */ /* 0x000fe20000000800 */
[----:B------:R-:W-:Y:S01]  /*6aa0*/  @!PT LDS RZ, [RZ] ;  /* 0x00000000fffff984 */ /* 0x000fe20000000800 */
[----:B------:R-:W-:Y:S01]  /*6ab0*/  @!PT LDS RZ, [RZ] ;  /* 0x00000000fffff984 */ /* 0x000fe20000000800 */
[----:B------:R-:W-:Y:S01]  /*6ac0*/  @!PT LDS RZ, [RZ] ;  /* 0x00000000fffff984 */ /* 0x000fe20000000800 */
[----:B------:R3:W-:Y:S07]  /*6ad0*/  MEMBAR.ALL.CTA ;  /* 0x0000000000007992 */ /* 0x0007ee0000008000 */
[----:B---3--:R-:W3:Y:S02]  /*6ae0*/  FENCE.VIEW.ASYNC.S ;  /* 0x00000000000073c6 */ /* 0x008ee40000000000 */
[----:B---3--:R-:W-:Y:S06]  /*6af0*/  BAR.SYNC.DEFER_BLOCKING 0x1, 0x80 ;  /* 0x0042000000007b1d */ /* 0x008fec0000010000 */
[----:B------:R-:W-:Y:S05]  /*6b00*/  @P0 BRA `(.L_x_97) ;  /* 0x0000000000280947 */ /* 0x000fea0003800000 */
[----:B------:R-:W-:Y:S02]  /*6b10*/  UIADD3 UR4, UPT, UPT, UR46, 0x400, URZ ;  /* 0x000004002e047890 */ /* 0x000fe4000fffe0ff */
[----:B------:R-:W-:Y:S01]  /*6b20*/  UIADD3 UR6, UP0, UPT, UR50, 0x680, URZ ;  /* 0x0000068032067890 */ /* 0x000fe2000ff1e0ff */
[----:B------:R-:W-:Y:S03]  /*6b30*/  UMOV UR43, UR36 ;  /* 0x00000024002b7c82 */ /* 0x000fe60008000000 */
[----:B------:R-:W-:Y:S01]  /*6b40*/  MOV R167, UR4 ;  /* 0x0000000400a77c02 */ /* 0x000fe20008000f00 */
[----:B------:R-:W-:Y:S03]  /*6b50*/  UIADD3.X UR7, UPT, UPT, URZ, UR51, URZ, UP0, !UPT ;  /* 0x00000033ff077290 */ /* 0x000fe600087fe4ff */
[----:B------:R-:W-:Y:S11]  /*6b60*/  R2UR UR40, R167 ;  /* 0x00000000a72872ca */ /* 0x000ff600000e0000 */
[----:B------:R-:W-:Y:S02]  /*6b70*/  @!UPT UIADD3 URZ, UPT, UPT, URZ, URZ, URZ ;  /* 0x000000fffffff290 */ /* 0x000fe4000fffe0ff */
[----:B------:R3:W-:Y:S01]  /*6b80*/  UTMASTG.3D [UR40], [UR6] ;  /* 0x00000028060073b5 */ /* 0x0007e20008010000 */
[----:B------:R0:W-:Y:S01]  /*6b90*/  UTMACMDFLUSH ;  /* 0x00000000000079b7 */ /* 0x0001e20000000000 */
[----:B---3--:R-:W-:Y:S04]  /*6ba0*/  DEPBAR.LE SB0, 0x1 ;  /* 0x000080400000791a */ /* 0x008fe80000000000 */
.L_x_97:
[----:B------:R-:W-:Y:S05]  /*6bb0*/  BSYNC.RECONVERGENT B0 ;  /* 0x0000000000007941 */ /* 0x000fea0003800200 */
.L_x_96:
[----:B------:R-:W-:Y:S01]  /*6bc0*/  BAR.SYNC.DEFER_BLOCKING 0x1, 0x80 ;  /* 0x0042000000007b1d */ /* 0x000fe20000010000 */
[----:B------:R-:W-:Y:S01]  /*6bd0*/  ISETP.NE.AND P1, PT, R183, RZ, PT ;  /* 0x000000ffb700720c */ /* 0x000fe20003f25270 */
[----:B------:R-:W-:Y:S01]  /*6be0*/  UISETP.NE.AND UP0, UPT, UR47, URZ, UPT ;  /* 0x000000ff2f00728c */ /* 0x000fe2000bf05270 */
[----:B------:R-:W-:Y:S11]  /*6bf0*/  LEA R3, R101, UR46, 0x3 ;  /* 0x0000002e65037c11 */ /* 0x000ff6000f8e18ff */
[----:B------:R-:W-:Y:S01]  /*6c00*/  @!P1 SHF.L.U32 R2, R171, 0x1f, RZ ;  /* 0x0000001fab029819 */ /* 0x000fe200000006ff */
[----:B------:R-:W-:Y:S06]  /*6c10*/  BRA.U !UP0, `(.L_x_98) ;  /* 0x0000000108247547 */ /* 0x000fec000b800000 */
[----:B------:R-:W-:Y:S01]  /*6c20*/  IMAD.U32 R5, RZ, RZ, UR49 ;  /* 0x00000031ff057e24 */ /* 0x000fe2000f8e00ff */
[----:B------:R-:W-:Y:S01]  /*6c30*/  MOV R0, UR37 ;  /* 0x0000002500007c02 */ /* 0x000fe20008000f00 */
[----:B------:R-:W-:Y:S03]  /*6c40*/  UIADD3 UR49, UPT, UPT, UR49, 0x1, URZ ;  /* 0x0000000131317890 */ /* 0x000fe6000fffe0ff */
[----:B------:R-:W-:Y:S01]  /*6c50*/  @!P1 LEA R5, R5, UR46, 0x3 ;  /* 0x0000002e05059c11 */ /* 0x000fe2000f8e18ff */
[----:B------:R-:W-:Y:S04]  /*6c60*/  UISETP.NE.AND UP0, UPT, UR49, 0x4, UPT ;  /* 0x000000043100788c */ /* 0x000fe8000bf05270 */
[----:B------:R-:W-:Y:S01]  /*6c70*/  @!P1 VIADD R5, R5, 0x50 ;  /* 0x0000005005059836 */ /* 0x000fe20000000000 */
[----:B------:R-:W-:Y:S04]  /*6c80*/  USEL UR49, UR49, URZ, UP0 ;  /* 0x000000ff31317287 */ /* 0x000fe80008000000 */
[----:B------:R-:W-:Y:S04]  /*6c90*/  @!P1 PRMT R0, R0, 0x654, R5 ;  /* 0x0000065400009816 */ /* 0x000fe80000000005 */
[----:B------:R3:W-:Y:S04]  /*6ca0*/  @!P1 SYNCS.ARRIVE.TRANS64.RED.A1T0 RZ, [R0+URZ], RZ ;  /* 0x000000ff00ff99a7 */ /* 0x0007e800081004ff */
.L_x_98:
[----:B------:R-:W4:Y:S01]  /*6cb0*/  @!P1 SYNCS.PHASECHK.TRANS64.TRYWAIT P0, [R3+URZ+0x30], R2 ;  /* 0x00003002030095a7 */ /* 0x000f2200080011ff */
[----:B------:R-:W-:Y:S01]  /*6cc0*/  BSSY B1, `(.L_x_99) ;  /* 0x000001f000017945 */ /* 0x000fe20003800000 */
[----:B----4-:R-:W-:Y:S03]  /*6cd0*/  @!P1 SEL R103, RZ, 0x1, !P0 ;  /* 0x00000001ff679807 */ /* 0x010fe60004000000 */
[----:B------:R-:W-:Y:S05]  /*6ce0*/  @P1 BRA `(.L_x_100) ;  /* 0x0000000000701947 */ /* 0x000fea0003800000 */
[----:B------:R-:W-:Y:S01]  /*6cf0*/  ISETP.NE.AND P1, PT, R109, RZ, PT ;  /* 0x000000ff6d00720c */ /* 0x000fe20003f25270 */
[----:B------:R-:W-:Y:S01]  /*6d00*/  BSSY B0, `(.L_x_101) ;  /* 0x000000b000007945 */ /* 0x000fe20003800000 */
[----:B------:R-:W-:Y:S11]  /*6d10*/  ISETP.NE.AND P0, PT, R103, RZ, PT ;  /* 0x000000ff6700720c */ /* 0x000ff60003f05270 */
[----:B------:R-:W-:Y:S05]  /*6d20*/  @P1 IMAD R4, R101, 0x4000, R186 ;  /* 0x0000400065041824 */ /* 0x000fea00078e02ba */
[----:B------:R-:W-:Y:S04]  /*6d30*/  @P1 IADD3 R9, PT, PT, R4, UR46, RZ ;  /* 0x0000002e04091c10 */ /* 0x000fe8000fffe0ff */
[----:B------:R-:W-:Y:S01]  /*6d40*/  @P1 IADD3 R7, PT, PT, R102, R9, RZ ;  /* 0x0000000966071210 */ /* 0x000fe20007ffe0ff */
[--C-:B------:R-:W-:Y:S02]  /*6d50*/  @P1 IMAD.IADD R5, R100, 0x1, R9.reuse ;  /* 0x0000000164051824 */ /* 0x100fe400078e0209 */
[----:B------:R-:W-:Y:S01]  /*6d60*/  @P1 IMAD.IADD R2, R108, 0x1, R9 ;  /* 0x000000016c021824 */ /* 0x000fe200078e0209 */
[----:B------:R-:W-:Y:S06]  /*6d70*/  @P0 BRA `(.L_x_102) ;  /* 0x00000000000c0947 */ /* 0x000fec0003800000 */
[----:B---3--:R-:W-:Y:S04]  /*6d80*/  SHF.L.U32 R0, R171, 0x1f, RZ ;  /* 0x0000001fab007819 */ /* 0x008fe800000006ff */
[----:B------:R-:W3:Y:S02]  /*6d90*/  SYNCS.PHASECHK.TRANS64.TRYWAIT P0, [R3+URZ+0x30], R0 ;  /* 0x00003000030075a7 */ /* 0x000ee400080011ff */
[----:B---3--:R-:W-:Y:S05]  /*6da0*/  @!P0 BRA `(.L_x_103) ;  /* 0x0000004400f48947 */ /* 0x008fea0003800000 */
.L_x_102:
[----:B------:R-:W-:Y:S05]  /*6db0*/  BSYNC B0 ;  /* 0x0000000000007941 */ /* 0x000fea0003800000 */
.L_x_101:
[----:B------:R-:W-:Y:S01]  /*6dc0*/  ISETP.NE.AND P0, PT, R109, RZ, PT ;  /* 0x000000ff6d00720c */ /* 0x000fe20003f05270 */
[----:B------:R-:W-:Y:S11]  /*6dd0*/  VIADD R101, R101, 0x1 ;  /* 0x0000000165657836 */ /* 0x000ff60000000000 */
[----:B------:R-:W-:Y:S01]  /*6de0*/  @!UPT UIADD3 URZ, UPT, UPT, URZ, URZ, URZ ;  /* 0x000000fffffff290 */ /* 0x000fe2000fffe0ff */
[----:B------:R4:W1:Y:S01]  /*6df0*/  @P0 LDS.128 R88, [R4+UR46+0x400] ;  /* 0x0004002e04580984 */ /* 0x0008620008000c00 */
[--C-:B---3--:R-:W-:Y:S01]  /*6e00*/  @P0 IMAD.IADD R3, R102, 0x1, R5.reuse ;  /* 0x0000000166030824 */ /* 0x108fe200078e0205 */
[C---:B------:R-:W-:Y:S01]  /*6e10*/  @P0 IADD3 R0, PT, PT, R108.reuse, R7, RZ ;  /* 0x000000076c000210 */ /* 0x040fe20007ffe0ff */
[C---:B------:R-:W-:Y:S01]  /*6e20*/  @P0 IMAD.IADD R6, R108.reuse, 0x1, R5 ;  /* 0x000000016c060824 */ /* 0x040fe200078e0205 */
[----:B------:R4:W3:Y:S02]  /*6e30*/  @P0 LDS.128 R96, [R2+0x400] ;  /* 0x0004000002600984 */ /* 0x0008e40000000c00 */
[----:B------:R-:W-:Y:S02]  /*6e40*/  @P0 IADD3 R8, PT, PT, R108, R3, RZ ;  /* 0x000000036c080210 */ /* 0x000fe40007ffe0ff */
[----:B------:R4:W1:Y:S04]  /*6e50*/  @P0 LDS.128 R104, [R7+0x400] ;  /* 0x0004000007680984 */ /* 0x0008680000000c00 */
[----:B------:R4:W1:Y:S04]  /*6e60*/  @P0 LDS.128 R112, [R0+0x400] ;  /* 0x0004000000700984 */ /* 0x0008680000000c00 */
[----:B------:R4:W1:Y:S04]  /*6e70*/  @P0 LDS.128 R120, [R5+0x400] ;  /* 0x0004000005780984 */ /* 0x0008680000000c00 */
[----:B------:R4:W1:Y:S04]  /*6e80*/  @P0 LDS.128 R128, [R6+0x400] ;  /* 0x0004000006800984 */ /* 0x0008680000000c00 */
[----:B------:R4:W1:Y:S04]  /*6e90*/  @P0 LDS.128 R136, [R3+0x400] ;  /* 0x0004000003880984 */ /* 0x0008680000000c00 */
[----:B------:R4:W1:Y:S02]  /*6ea0*/  @P0 LDS.128 R144, [R8+0x400] ;  /* 0x0004000008900984 */ /* 0x0008640000000c00 */
.L_x_100:
[----:B------:R-:W-:Y:S05]  /*6eb0*/  BSYNC B1 ;  /* 0x0000000000017941 */ /* 0x000fea0003800000 */
.L_x_99:
[----:B----4-:R-:W-:Y:S05]  /*6ec0*/  VIADD R3, R80, 0x40 ;  /* 0x0000004050037836 */ /* 0x010fea0000000000 */
[----:B------:R-:W-:Y:S04]  /*6ed0*/  SHF.R.U32.HI R3, RZ, 0x15, R3 ;  /* 0x00000015ff037819 */ /* 0x000fe80000011603 */
[----:B------:R-:W-:Y:S11]  /*6ee0*/  LOP3.LUT P0, RZ, R3, 0x3, R166, 0x48, !PT ;  /* 0x0000000303ff7812 */ /* 0x000ff600078048a6 */
[----:B------:R-:W-:Y:S02]  /*6ef0*/  @!UPT UIADD3 URZ, UPT, UPT, URZ, URZ, URZ ;  /* 0x000000fffffff290 */ /* 0x000fe4000fffe0ff */
        /* <DEDUP_REMOVED lines=17> */
.L_x_104:
[----:B------:R-:W-:Y:S01]  /*7010*/  ISETP.NE.AND P6, PT, R183, RZ, PT ;  /* 0x000000ffb700720c */ /* 0x000fe20003fc5270 */
[----:B------:R-:W-:Y:S05]  /*7020*/  WARPSYNC.ALL ;  /* 0x0000000000007948 */ /* 0x000fea0003800000 */
[----:B------:R-:W-:Y:S01]  /*7030*/  R2UR UR4, R80 ;  /* 0x00000000500472ca */ /* 0x000fe200000e0000 */
[----:B------:R-:W-:Y:S01]  /*7040*/  BSSY.RECONVERGENT B0, `(.L_x_105) ;  /* 0x0000103000007945 */ /* 0x000fe20003800200 */
[----:B---3--:R-:W-:Y:S02]  /*7050*/  MOV R0, UR49 ;  /* 0x0000003100007c02 */ /* 0x008fe40008000f00 */
[----:B------:R-:W-:Y:S02]  /*7060*/  MOV R85, UR37 ;  /* 0x0000002500557c02 */ /* 0x000fe40008000f00 */
[----:B-1----:R-:W-:Y:S02]  /*7070*/  SHF.L.U32 R82, R88, 0x10, RZ ;  /* 0x0000001058527819 */ /* 0x002fe400000006ff */
[----:B------:R-:W-:Y:S02]  /*7080*/  @!P6 LEA R0, R0, UR46, 0x3 ;  /* 0x0000002e0000ec11 */ /* 0x000fe4000f8e18ff */
[----:B------:R-:W-:Y:S02]  /*7090*/  LOP3.LUT R83, R88, 0xffff0000, RZ, 0xc0, !PT ;  /* 0xffff000058537812 */ /* 0x000fe400078ec0ff */
[----:B------:R-:W-:Y:S01]  /*70a0*/  @!P6 IADD3 R0, PT, PT, R0, 0x50, RZ ;  /* 0x000000500000e810 */ /* 0x000fe20007ffe0ff */
[----:B------:R-:W1:Y:S01]  /*70b0*/  LDTM.x64 R4, tmem[UR4+0x40] ;  /* 0x00004004000479ee */ /* 0x000e620008340000 */
[----:B------:R-:W-:Y:S02]  /*70c0*/  SHF.L.U32 R84, R89, 0x10, RZ ;  /* 0x0000001059547819 */ /* 0x000fe400000006ff */
[----:B------:R-:W-:Y:S02]  /*70d0*/  @!P6 PRMT R85, R85, 0x654, R0 ;  /* 0x000006545555e816 */ /* 0x000fe40000000000 */
[----:B------:R-:W-:Y:S02]  /*70e0*/  LOP3.LUT R86, R89, 0xffff0000, RZ, 0xc0, !PT ;  /* 0xffff000059567812 */ /* 0x000fe400078ec0ff */
[----:B------:R-:W-:Y:S01]  /*70f0*/  ISETP.NE.AND P0, PT, R174, RZ, PT ;  /* 0x000000ffae00720c */ /* 0x000fe20003f05270 */
[C---:B-1----:R-:W-:Y:S01]  /*7100*/  FMUL R0, R78.reuse, R4 ;  /* 0x000000044e007220 */ /* 0x042fe20000400000 */
[C---:B------:R-:W-:Y:S01]  /*7110*/  FMUL R2, R78.reuse, R5 ;  /* 0x000000054e027220 */ /* 0x040fe20000400000 */
[C---:B------:R-:W-:Y:S01]  /*7120*/  FMUL R3, R78.reuse, R6 ;  /* 0x000000064e037220 */ /* 0x040fe20000400000 */
[----:B------:R-:W-:Y:S01]  /*7130*/  FMUL R7, R78, R7 ;  /* 0x000000074e077220 */ /* 0x000fe20000400000 */
[C---:B------:R-:W-:Y:S01]  /*7140*/  FFMA R0, R81.reuse, R82, R0 ;  /* 0x0000005251007223 */ /* 0x040fe20000000000 */
[C---:B------:R-:W-:Y:S01]  /*7150*/  LOP3.LUT R82, R90.reuse, 0xffff0000, RZ, 0xc0, !PT ;  /* 0xffff00005a527812 */ /* 0x040fe200078ec0ff */
[C---:B------:R-:W-:Y:S01]  /*7160*/  FFMA R2, R81.reuse, R83, R2 ;  /* 0x0000005351027223 */ /* 0x040fe20000000002 */
[----:B------:R-:W-:Y:S01]  /*7170*/  SHF.L.U32 R83, R90, 0x10, RZ ;  /* 0x000000105a537819 */ /* 0x000fe200000006ff */
[C---:B------:R-:W-:Y:S01]  /*7180*/  FFMA R3, R81.reuse, R84, R3 ;  /* 0x0000005451037223 */ /* 0x040fe20000000003 */
[----:B------:R-:W-:Y:S01]  /*7190*/  FMUL R4, R78, R8 ;  /* 0x000000084e047220 */ /* 0x000fe20000400000 */
[----:B------:R-:W-:Y:S01]  /*71a0*/  FFMA R7, R81, R86, R7 ;  /* 0x0000005651077223 */ /* 0x000fe20000000007 */
[----:B------:R-:W-:Y:S01]  /*71b0*/  F2FP.RELU.BF16.F32.PACK_AB R92, R2, R0 ;  /* 0x00000000025c723e */ /* 0x000fe200000018ff */
[C---:B------:R-:W-:Y:S01]  /*71c0*/  FMUL R5, R78.reuse, R9 ;  /* 0x000000094e057220 */ /* 0x040fe20000400000 */
[----:B------:R-:W-:Y:S01]  /*71d0*/  LOP3.LUT R0, R91, 0xffff0000, RZ, 0xc0, !PT ;  /* 0xffff00005b007812 */ /* 0x000fe200078ec0ff */
[----:B------:R-:W-:Y:S01]  /*71e0*/  FFMA R4, R81, R83, R4 ;  /* 0x0000005351047223 */ /* 0x000fe20000000004 */
[----:B------:R-:W-:Y:S01]  /*71f0*/  SHF.L.U32 R83, R91, 0x10, RZ ;  /* 0x000000105b537819 */ /* 0x000fe200000006ff */
[----:B------:R-:W-:Y:S01]  /*7200*/  FFMA R5, R81, R82, R5 ;  /* 0x0000005251057223 */ /* 0x000fe20000000005 */
[----:B------:R-:W-:Y:S01]  /*7210*/  F2FP.RELU.BF16.F32.PACK_AB R93, R7, R3 ;  /* 0x00000003075d723e */ /* 0x000fe200000018ff */
[----:B------:R-:W-:Y:S01]  /*7220*/  FMUL R6, R78, R10 ;  /* 0x0000000a4e067220 */ /* 0x000fe20000400000 */
[----:B------:R-:W-:Y:S01]  /*7230*/  SHF.L.U32 R3, R96, 0x10, RZ ;  /* 0x0000001060037819 */ /* 0x000fe200000006ff */
[----:B------:R-:W-:Y:S01]  /*7240*/  FMUL R11, R78, R11 ;  /* 0x0000000b4e0b7220 */ /* 0x000fe20000400000 */
[----:B------:R-:W-:Y:S01]  /*7250*/  LOP3.LUT R2, R96, 0xffff0000, RZ, 0xc0, !PT ;  /* 0xffff000060027812 */ /* 0x000fe200078ec0ff */
[C---:B------:R-:W-:Y:S01]  /*7260*/  FMUL R8, R78.reuse, R12 ;  /* 0x0000000c4e087220 */ /* 0x040fe20000400000 */
[----:B------:R-:W-:Y:S01]  /*7270*/  LOP3.LUT R82, R107, 0xffff0000, RZ, 0xc0, !PT ;  /* 0xffff00006b527812 */ /* 0x000fe200078ec0ff */
[----:B------:R-:W-:Y:S01]  /*7280*/  FMUL R9, R78, R13 ;  /* 0x0000000d4e097220 */ /* 0x000fe20000400000 */
[----:B------:R-:W-:Y:S01]  /*7290*/  F2FP.RELU.BF16.F32.PACK_AB R94, R5, R4 ;  /* 0x00000004055e723e */ /* 0x000fe200000018ff */
[C---:B------:R-:W-:Y:S01]  /*72a0*/  FFMA R6, R81.reuse, R83, R6 ;  /* 0x0000005351067223 */ /* 0x040fe20000000006 */
[----:B------:R-:W-:Y:S01]  /*72b0*/  SHF.L.U32 R83, R104, 0x10, RZ ;  /* 0x0000001068537819 */ /* 0x000fe200000006ff */
[----:B------:R-:W-:Y:S01]  /*72c0*/  FFMA R11, R81, R0, R11 ;  /* 0x00000000510b7223 */ /* 0x000fe2000000000b */
[----:B------:R-:W-:Y:S01]  /*72d0*/  SHF.L.U32 R0, R97, 0x10, RZ ;  /* 0x0000001061007819 */ /* 0x000fe200000006ff */
[C---:B------:R-:W-:Y:S01]  /*72e0*/  FFMA R8, R81.reuse, R3, R8 ;  /* 0x0000000351087223 */ /* 0x040fe20000000008 */
[----:B------:R-:W-:Y:S01]  /*72f0*/  SHF.L.U32 R3, R98, 0x10, RZ ;  /* 0x0000001062037819 */ /* 0x000fe200000006ff */
[----:B------:R-:W-:Y:S01]  /*7300*/  FFMA R9, R81, R2, R9 ;  /* 0x0000000251097223 */ /* 0x000fe20000000009 */
[----:B------:R-:W-:Y:S01]  /*7310*/  LOP3.LUT R2, R97, 0xffff0000, RZ, 0xc0, !PT ;  /* 0xffff000061027812 */ /* 0x000fe200078ec0ff */
[C---:B------:R-:W-:Y:S01]  /*7320*/  FMUL R10, R78.reuse, R14 ;  /* 0x0000000e4e0a7220 */ /* 0x040fe20000400000 */
[----:B------:R-:W-:Y:S01]  /*7330*/  F2FP.RELU.BF16.F32.PACK_AB R95, R11, R6 ;  /* 0x000000060b5f723e */ /* 0x000fe200000018ff */
[C---:B------:R-:W-:Y:S01]  /*7340*/  FMUL R15, R78.reuse, R15 ;  /* 0x0000000f4e0f7220 */ /* 0x040fe20000400000 */
[----:B------:R-:W-:Y:S01]  /*7350*/  F2FP.RELU.BF16.F32.PACK_AB R116, R9, R8 ;  /* 0x000000080974723e */ /* 0x000fe200000018ff */
[----:B------:R-:W-:Y:S01]  /*7360*/  FMUL R12, R78, R16 ;  /* 0x000000104e0c7220 */ /* 0x000fe20000400000 */
[C---:B------:R-:W-:Y:S01]  /*7370*/  FFMA R10, R81.reuse, R0, R10 ;  /* 0x00000000510a7223 */ /* 0x040fe2000000000a */
[----:B------:R-:W-:Y:S01]  /*7380*/  LOP3.LUT R0, R98, 0xffff0000, RZ, 0xc0, !PT ;  /* 0xffff000062007812 */ /* 0x000fe200078ec0ff */
[----:B------:R-:W-:Y:S01]  /*7390*/  FFMA R15, R81, R2, R15 ;  /* 0x00000002510f7223 */ /* 0x000fe2000000000f */
        /* <DEDUP_REMOVED lines=9> */
[----:B------:R-:W-:Y:S01]  /*7430*/  FMUL R16, R78, R20 ;  /* 0x000000144e107220 */ /* 0x000fe20000400000 */
[----:B------:R-:W-:Y:S01]  /*7440*/  FFMA R14, R81, R3, R14 ;  /* 0x00000003510e7223 */ /* 0x000fe2000000000e */
[----:B------:R-:W-:Y:S01]  /*7450*/  SHF.L.U32 R3, R106, 0x10, RZ ;  /* 0x000000106a037819 */ /* 0x000fe200000006ff */
[C---:B------:R-:W-:Y:S01]  /*7460*/  FMUL R17, R78.reuse, R21 ;  /* 0x000000154e117220 */ /* 0x040fe20000400000 */
[----:B------:R-:W-:Y:S01]  /*7470*/  F2FP.RELU.BF16.F32.PACK_AB R118, R13, R12 ;  /* 0x0000000c0d76723e */ /* 0x000fe200000018ff */
[----:B------:R-:W-:Y:S01]  /*7480*/  FFMA R19, R81, R2, R19 ;  /* 0x0000000251137223 */ /* 0x000fe20000000013 */
[----:B------:R-:W-:Y:S01]  /*7490*/  SHF.L.U32 R2, R105, 0x10, RZ ;  /* 0x0000001069027819 */ /* 0x000fe200000006ff */
        /* <DEDUP_REMOVED lines=12> */
[C---:B------:R-:W-:Y:S01]  /*7560*/  FFMA R23, R81.reuse, R0, R23 ;  /* 0x0000000051177223 */ /* 0x040fe20000000017 */
[----:B------:R-:W-:Y:S01]  /*7570*/  SHF.L.U32 R0, R112, 0x10, RZ ;  /* 0x0000001070007819 */ /* 0x000fe200000006ff */
[C---:B------:R-:W-:Y:S01]  /*7580*/  FMUL R22, R78.reuse, R26 ;  /* 0x0000001a4e167220 */ /* 0x040fe20000400000 */
[----:B------:R-:W-:Y:S01]  /*7590*/  FMUL R27, R78, R27 ;  /* 0x0000001b4e1b7220 */ /* 0x000fe20000400000 */
        /* <DEDUP_REMOVED lines=9> */
[----:B------:R-:W-:Y:S01]  /*7630*/  LOP3.LUT R82, R115, 0xffff0000, RZ, 0xc0, !PT ;  /* 0xffff000073527812 */ /* 0x000fe200078ec0ff */
[----:B------:R-:W-:Y:S01]  /*7640*/  FFMA R24, R81, R0, R24 ;  /* 0x0000000051187223 */ /* 0x000fe20000000018 */
[----:B------:R-:W-:Y:S01]  /*7650*/  SHF.L.U32 R0, R113, 0x10, RZ ;  /* 0x0000001071007819 */ /* 0x000fe200000006ff */
[C---:B------:R-:W-:Y:S01]  /*7660*/  FMUL R25, R78.reuse, R29 ;  /* 0x0000001d4e197220 */ /* 0x040fe20000400000 */
[----:B------:R-:W-:Y:S01]  /*7670*/  F2FP.RELU.BF16.F32.PACK_AB R126, R21, R20 ;  /* 0x00000014157e723e */ /* 0x000fe200000018ff */
[----:B------:R-:W-:Y:S01]  /*7680*/  FMUL R26, R78, R30 ;  /* 0x0000001e4e1a7220 */ /* 0x000fe20000400000 */
[----:B------:R-:W-:Y:S01]  /*7690*/  F2FP.RELU.BF16.F32.PACK_AB R127, R27, R22 ;  /* 0x000000161b7f723e */ /* 0x000fe200000018ff */
        /* <DEDUP_REMOVED lines=38> */
[----:B------:R1:W-:Y:S01]  /*7900*/  STS.128 [R186+UR46+0x4400], R92 ;  /* 0x0044005cba007988 */ /* 0x0003e20008000c2e */
        /* <DEDUP_REMOVED lines=12> */
[----:B------:R3:W-:Y:S01]  /*79d0*/  STS.128 [R185+0x4400], R116 ;  /* 0x00440074b9007388 */ /* 0x0007e20000000c00 */
        /* <DEDUP_REMOVED lines=12> */
[----:B------:R4:W-:Y:S01]  /*7aa0*/  STS.128 [R184+0x4400], R124 ;  /* 0x0044007cb8007388 */ /* 0x0009e20000000c00 */
[----:B------:R-:W-:Y:S01]  /*7ab0*/  FMUL R51, R78, R51 ;  /* 0x000000334e337220 */ /* 0x000fe20000400000 */
[C---:B------:R-:W-:Y:S01]  /*7ac0*/  FFMA R44, R81.reuse, R3, R44 ;  /* 0x00000003512c7223 */ /* 0x040fe2000000002c */
[C---:B------:R-:W-:Y:S01]  /*7ad0*/  SHF.L.U32 R3, R136.reuse, 0x10, RZ ;  /* 0x0000001088037819 */ /* 0x040fe200000006ff */
[----:B------:R-:W-:Y:S01]  /*7ae0*/  FFMA R45, R81, R2, R45 ;  /* 0x00000002512d7223 */ /* 0x000fe2000000002d */
[----:B------:R-:W-:Y:S01]  /*7af0*/  LOP3.LUT R2, R137, 0xffff0000, RZ, 0xc0, !PT ;  /* 0xffff000089027812 */ /* 0x000fe200078ec0ff */
        /* <DEDUP_REMOVED lines=8> */
[C---:B------:R-:W-:Y:S01]  /*7b80*/  FMUL R50, R78.reuse, R54 ;  /* 0x000000364e327220 */ /* 0x040fe20000400000 */
[----:B------:R-:W-:Y:S01]  /*7b90*/  F2FP.RELU.BF16.F32.PACK_AB R94, R37, R36 ;  /* 0x00000024255e723e */ /* 0x000fe200000018ff */
[----:B------:R1:W-:Y:S01]  /*7ba0*/  STS.128 [R182+0x4400], R132 ;  /* 0x00440084b6007388 */ /* 0x0003e20000000c00 */
[----:B------:R-:W-:Y:S01]  /*7bb0*/  F2FP.RELU.BF16.F32.PACK_AB R95, R43, R38 ;  /* 0x000000262b5f723e */ /* 0x000fe200000018ff */
[----:B------:R-:W-:Y:S01]  /*7bc0*/  FMUL R55, R78, R55 ;  /* 0x000000374e377220 */ /* 0x000fe20000400000 */
[----:B---3--:R-:W-:Y:S01]  /*7bd0*/  F2FP.RELU.BF16.F32.PACK_AB R116, R41, R40 ;  /* 0x000000282974723e */ /* 0x008fe200000018ff */
[----:B------:R-:W-:Y:S01]  /*7be0*/  FFMA R48, R81, R3, R48 ;  /* 0x0000000351307223 */ /* 0x000fe20000000030 */
[----:B------:R-:W-:Y:S01]  /*7bf0*/  SHF.L.U32 R3, R139, 0x10, RZ ;  /* 0x000000108b037819 */ /* 0x000fe200000006ff */
[----:B------:R-:W-:Y:S01]  /*7c00*/  FFMA R49, R81, R0, R49 ;  /* 0x0000000051317223 */ /* 0x000fe20000000031 */
[C---:B------:R-:W-:Y:S01]  /*7c10*/  SHF.L.U32 R0, R138.reuse, 0x10, RZ ;  /* 0x000000108a007819 */ /* 0x040fe200000006ff */
[----:B------:R3:W-:Y:S01]  /*7c20*/  STS.128 [R181+0x4400], R92 ;  /* 0x0044005cb5007388 */ /* 0x0007e20000000c00 */
[----:B------:R-:W-:Y:S01]  /*7c30*/  F2FP.RELU.BF16.F32.PACK_AB R117, R47, R42 ;  /* 0x0000002a2f75723e */ /* 0x000fe200000018ff */
[----:B------:R-:W-:Y:S01]  /*7c40*/  FFMA R50, R81, R83, R50 ;  /* 0x0000005351327223 */ /* 0x000fe20000000032 */
[----:B------:R-:W-:Y:S01]  /*7c50*/  SHF.L.U32 R83, R145, 0x10, RZ ;  /* 0x0000001091537819 */ /* 0x000fe200000006ff */
[----:B------:R-:W-:Y:S01]  /*7c60*/  FFMA R55, R81, R2, R55 ;  /* 0x0000000251377223 */ /* 0x000fe20000000037 */
[----:B------:R-:W-:Y:S01]  /*7c70*/  LOP3.LUT R2, R138, 0xffff0000, RZ, 0xc0, !PT ;  /* 0xffff00008a027812 */ /* 0x000fe200078ec0ff */
[C---:B------:R-:W-:Y:S01]  /*7c80*/  FMUL R52, R78.reuse, R56 ;  /* 0x000000384e347220 */ /* 0x040fe20000400000 */
[----:B------:R-:W-:Y:S01]  /*7c90*/  F2FP.RELU.BF16.F32.PACK_AB R118, R45, R44 ;  /* 0x0000002c2d76723e */ /* 0x000fe200000018ff */
[C---:B------:R-:W-:Y:S01]  /*7ca0*/  FMUL R53, R78.reuse, R57 ;  /* 0x000000394e357220 */ /* 0x040fe20000400000 */
[C---:B------:R-:W-:Y:S01]  /*7cb0*/  FMUL R54, R78.reuse, R58 ;  /* 0x0000003a4e367220 */ /* 0x040fe20000400000 */
[----:B------:R-:W-:Y:S01]  /*7cc0*/  FFMA R52, R81, R0, R52 ;  /* 0x0000000051347223 */ /* 0x000fe20000000034 */
[----:B------:R-:W-:Y:S01]  /*7cd0*/  LOP3.LUT R0, R139, 0xffff0000, RZ, 0xc0, !PT ;  /* 0xffff00008b007812 */ /* 0x000fe200078ec0ff */
[C---:B------:R-:W-:Y:S01]  /*7ce0*/  FFMA R53, R81.reuse, R2, R53 ;  /* 0x0000000251357223 */ /* 0x040fe20000000035 */
[----:B------:R-:W-:Y:S01]  /*7cf0*/  FFMA R54, R81, R3, R54 ;  /* 0x0000000351367223 */ /* 0x000fe20000000036 */
[----:B------:R-:W-:Y:S01]  /*7d00*/  FMUL R59, R78, R59 ;  /* 0x0000003b4e3b7220 */ /* 0x000fe20000400000 */
[----:B------:R-:W-:Y:S01]  /*7d10*/  SHF.L.U32 R3, R144, 0x10, RZ ;  /* 0x0000001090037819 */ /* 0x000fe200000006ff */
[----:B------:R-:W-:Y:S01]  /*7d20*/  FMUL R56, R78, R60 ;  /* 0x0000003c4e387220 */ /* 0x000fe20000400000 */
[----:B------:R-:W-:Y:S01]  /*7d30*/  LOP3.LUT R2, R144, 0xffff0000, RZ, 0xc0, !PT ;  /* 0xffff000090027812 */ /* 0x000fe200078ec0ff */
[C---:B------:R-:W-:Y:S01]  /*7d40*/  FMUL R57, R78.reuse, R61 ;  /* 0x0000003d4e397220 */ /* 0x040fe20000400000 */
[----:B------:R-:W-:Y:S01]  /*7d50*/  F2FP.RELU.BF16.F32.PACK_AB R119, R51, R46 ;  /* 0x0000002e3377723e */ /* 0x000fe200000018ff */
[C---:B------:R-:W-:Y:S01]  /*7d60*/  FMUL R58, R78.reuse, R62 ;  /* 0x0000003e4e3a7220 */ /* 0x040fe20000400000 */
[C---:B------:R-:W-:Y:S01]  /*7d70*/  FFMA R59, R81.reuse, R0, R59 ;  /* 0x00000000513b7223 */ /* 0x040fe2000000003b */
[----:B------:R-:W-:Y:S01]  /*7d80*/  FFMA R56, R81, R3, R56 ;  /* 0x0000000351387223 */ /* 0x000fe20000000038 */
[----:B------:R-:W-:Y:S01]  /*7d90*/  LOP3.LUT R0, R145, 0xffff0000, RZ, 0xc0, !PT ;  /* 0xffff000091007812 */ /* 0x000fe200078ec0ff */
[----:B------:R3:W-:Y:S01]  /*7da0*/  STS.128 [R180+0x4400], R116 ;  /* 0x00440074b4007388 */ /* 0x0007e20000000c00 */
[C---:B------:R-:W-:Y:S01]  /*7db0*/  FFMA R57, R81.reuse, R2, R57 ;  /* 0x0000000251397223 */ /* 0x040fe20000000039 */
[----:B------:R-:W-:Y:S01]  /*7dc0*/  FMUL R63, R78, R63 ;  /* 0x0000003f4e3f7220 */ /* 0x000fe20000400000 */
[----:B------:R-:W-:Y:S01]  /*7dd0*/  SHF.L.U32 R3, R146, 0x10, RZ ;  /* 0x0000001092037819 */ /* 0x000fe200000006ff */
[----:B------:R-:W-:Y:S01]  /*7de0*/  FFMA R58, R81, R83, R58 ;  /* 0x00000053513a7223 */ /* 0x000fe2000000003a */
[----:B------:R-:W-:Y:S01]  /*7df0*/  FMUL R60, R78, R64 ;  /* 0x000000404e3c7220 */ /* 0x000fe20000400000 */
[----:B------:R-:W-:Y:S01]  /*7e00*/  LOP3.LUT R2, R146, 0xffff0000, RZ, 0xc0, !PT ;  /* 0xffff000092027812 */ /* 0x000fe200078ec0ff */
[C---:B------:R-:W-:Y:S01]  /*7e10*/  FMUL R61, R78.reuse, R65 ;  /* 0x000000414e3d7220 */ /* 0x040fe20000400000 */
[----:B------:R-:W-:Y:S01]  /*7e20*/  SHF.L.U32 R83, R147, 0x10, RZ ;  /* 0x0000001093537819 */ /* 0x000fe200000006ff */
[C---:B------:R-:W-:Y:S01]  /*7e30*/  FMUL R62, R78.reuse, R66 ;  /* 0x000000424e3e7220 */ /* 0x040fe20000400000 */
[----:B------:R-:W-:Y:S01]  /*7e40*/  FFMA R63, R81, R0, R63 ;  /* 0x00000000513f7223 */ /* 0x000fe2000000003f */
[----:B------:R-:W-:Y:S01]  /*7e50*/  FMUL R67, R78, R67 ;  /* 0x000000434e437220 */ /* 0x000fe20000400000 */
[----:B----4-:R-:W-:Y:S01]  /*7e60*/  F2FP.RELU.BF16.F32.PACK_AB R124, R49, R48 ;  /* 0x00000030317c723e */ /* 0x010fe200000018ff */
[----:B------:R-:W-:Y:S01]  /*7e70*/  FFMA R60, R81, R3, R60 ;  /* 0x00000003513c7223 */ /* 0x000fe2000000003c */
[----:B------:R-:W-:Y:S01]  /*7e80*/  F2FP.RELU.BF16.F32.PACK_AB R125, R55, R50 ;  /* 0x00000032377d723e */ /* 0x000fe200000018ff */
[----:B------:R-:W-:Y:S01]  /*7e90*/  FFMA R61, R81, R2, R61 ;  /* 0x00000002513d7223 */ /* 0x000fe2000000003d */
[----:B------:R-:W-:Y:S01]  /*7ea0*/  F2FP.RELU.BF16.F32.PACK_AB R126, R53, R52 ;  /* 0x00000034357e723e */ /* 0x000fe200000018ff */
[----:B------:R-:W-:Y:S01]  /*7eb0*/  FFMA R62, R81, R83, R62 ;  /* 0x00000053513e7223 */ /* 0x000fe2000000003e */
[----:B------:R-:W-:Y:S01]  /*7ec0*/  F2FP.RELU.BF16.F32.PACK_AB R127, R59, R54 ;  /* 0x000000363b7f723e */ /* 0x000fe200000018ff */
[----:B------:R-:W-:Y:S01]  /*7ed0*/  FFMA R67, R81, R82, R67 ;  /* 0x0000005251437223 */ /* 0x000fe20000000043 */
[----:B-1----:R-:W-:Y:S02]  /*7ee0*/  F2FP.RELU.BF16.F32.PACK_AB R132, R57, R56 ;  /* 0x000000383984723e */ /* 0x002fe400000018ff */
[----:B------:R-:W-:Y:S01]  /*7ef0*/  F2FP.RELU.BF16.F32.PACK_AB R133, R63, R58 ;  /* 0x0000003a3f85723e */ /* 0x000fe200000018ff */
[----:B------:R3:W-:Y:S01]  /*7f00*/  STS.128 [R179+0x4400], R124 ;  /* 0x0044007cb3007388 */ /* 0x0007e20000000c00 */
[----:B------:R-:W-:Y:S02]  /*7f10*/  F2FP.RELU.BF16.F32.PACK_AB R134, R61, R60 ;  /* 0x0000003c3d86723e */ /* 0x000fe400000018ff */
[----:B------:R-:W-:Y:S02]  /*7f20*/  F2FP.RELU.BF16.F32.PACK_AB R135, R67, R62 ;  /* 0x0000003e4387723e */ /* 0x000fe400000018ff */
[----:B------:R-:W-:Y:S02]  /*7f30*/  LEA R0, R101, UR46, 0x3 ;  /* 0x0000002e65007c11 */ /* 0x000fe4000f8e18ff */
[----:B------:R-:W-:Y:S01]  /*7f40*/  @!P6 SHF.L.U32 R3, R171, 0x1f, RZ ;  /* 0x0000001fab03e819 */ /* 0x000fe200000006ff */
[----:B------:R3:W-:Y:S01]  /*7f50*/  STS.128 [R178+0x4400], R132 ;  /* 0x00440084b2007388 */ /* 0x0007e20000000c00 */
[----:B------:R-:W-:Y:S01]  /*7f60*/  @!PT LDS RZ, [RZ] ;  /* 0x00000000fffff984 */ /* 0x000fe20000000800 */
[----:B------:R-:W-:Y:S01]  /*7f70*/  @!PT LDS RZ, [RZ] ;  /* 0x00000000fffff984 */ /* 0x000fe20000000800 */
[----:B------:R-:W-:Y:S01]  /*7f80*/  @!PT LDS RZ, [RZ] ;  /* 0x00000000fffff984 */ /* 0x000fe20000000800 */
[----:B------:R-:W-:Y:S01]  /*7f90*/  @!PT LDS RZ, [RZ] ;  /* 0x00000000fffff984 */ /* 0x000fe20000000800 */
[----:B------:R1:W-:Y:S07]  /*7fa0*/  MEMBAR.ALL.CTA ;  /* 0x0000000000007992 */ /* 0x0003ee0000008000 */
[----:B-1----:R-:W1:Y:S02]  /*7fb0*/  FENCE.VIEW.ASYNC.S ;  /* 0x00000000000073c6 */ /* 0x002e640000000000 */
[----:B-1----:R-:W-:Y:S06]  /*7fc0*/  BAR.SYNC.DEFER_BLOCKING 0x1, 0x80 ;  /* 0x0042000000007b1d */ /* 0x002fec0000010000 */
[----:B------:R-:W-:Y:S05]  /*7fd0*/  @P0 BRA `(.L_x_106) ;  /* 0x0000000000240947 */ /* 0x000fea0003800000 */
[----:B------:R-:W-:Y:S02]  /*7fe0*/  UIADD3 UR8, UP0, UPT, UR50, 0x680, URZ ;  /* 0x0000068032087890 */ /* 0x000fe4000ff1e0ff */
[----:B------:R-:W-:Y:S02]  /*7ff0*/  UIADD3 UR5, UPT, UPT, UR41, 0x40, URZ ;  /* 0x0000004029057890 */ /* 0x000fe4000fffe0ff */
[----:B------:R-:W-:Y:S02]  /*8000*/  UIADD3 UR4, UPT, UPT, UR46, 0x4400, URZ ;  /* 0x000044002e047890 */ /* 0x000fe4000fffe0ff */
[----:B------:R-:W-:Y:S01]  /*8010*/  UIADD3.X UR9, UPT, UPT, URZ, UR51, URZ, UP0, !UPT ;  /* 0x00000033ff097290 */ /* 0x000fe200087fe4ff */
[----:B------:R-:W-:Y:S01]  /*8020*/  UMOV UR6, UR42 ;  /* 0x0000002a00067c82 */ /* 0x000fe20008000000 */
[----:B------:R-:W-:Y:S07]  /*8030*/  UMOV UR7, UR36 ;  /* 0x0000002400077c82 */ /* 0x000fee0008000000 */
[----:B------:R1:W-:Y:S01]  /*8040*/  UTMASTG.3D [UR4], [UR8] ;  /* 0x00000004080073b5 */ /* 0x0003e20008010000 */
[----:B------:R0:W-:Y:S01]  /*8050*/  UTMACMDFLUSH ;  /* 0x00000000000079b7 */ /* 0x0001e20000000000 */
[----:B-1----:R-:W-:Y:S04]  /*8060*/  DEPBAR.LE SB0, 0x1 ;  /* 0x000080400000791a */ /* 0x002fe80000000000 */
.L_x_106:
[----:B------:R-:W-:Y:S05]  /*8070*/  BSYNC.RECONVERGENT B0 ;  /* 0x0000000000007941 */ /* 0x000fea0003800200 */
.L_x_105:
[----:B------:R-:W-:Y:S01]  /*8080*/  BAR.SYNC.DEFER_BLOCKING 0x1, 0x80 ;  /* 0x0042000000007b1d */ /* 0x000fe20000010000 */
[----:B------:R-:W-:Y:S04]  /*8090*/  UIADD3 UR40, UPT, UPT, UR49, 0x1, URZ ;  /* 0x0000000131287890 */ /* 0x000fe8000fffe0ff */
[----:B------:R-:W-:Y:S04]  /*80a0*/  UISETP.NE.AND UP0, UPT, UR40, 0x4, UPT ;  /* 0x000000042800788c */ /* 0x000fe8000bf05270 */
[----:B------:R-:W-:Y:S01]  /*80b0*/  USEL UR40, UR40, URZ, UP0 ;  /* 0x000000ff28287287 */ /* 0x000fe20008000000 */
[----:B------:R1:W-:Y:S01]  /*80c0*/  @!P6 SYNCS.ARRIVE.TRANS64.RED.A1T0 RZ, [R85+URZ], RZ ;  /* 0x000000ff55ffe9a7 */ /* 0x0003e200081004ff */
[----:B------:R-:W-:Y:S01]  /*80d0*/  BSSY B1, `(.L_x_107) ;  /* 0x0000020000017945 */ /* 0x000fe20003800000 */
[----:B------:R-:W4:Y:S02]  /*80e0*/  @!P6 SYNCS.PHASECHK.TRANS64.TRYWAIT P0, [R0+URZ+0x30], R3 ;  /* 0x000030030000e5a7 */ /* 0x000f2400080011ff */
[----:B----4-:R-:W-:Y:S01]  /*80f0*/  @!P6 SEL R103, RZ, 0x1, !P0 ;  /* 0x00000001ff67e807 */ /* 0x010fe20004000000 */
[----:B-1----:R-:W-:Y:S06]  /*8100*/  @P6 BRA `(.L_x_108) ;  /* 0x0000000000706947 */ /* 0x002fec0003800000 */
        /* <DEDUP_REMOVED lines=9> */
[----:B------:R-:W-:Y:S04]  /*81a0*/  SHF.L.U32 R7, R171, 0x1f, RZ ;  /* 0x0000001fab077819 */ /* 0x000fe800000006ff */
[----:B------:R-:W1:Y:S02]  /*81b0*/  SYNCS.PHASECHK.TRANS64.TRYWAIT P0, [R0+URZ+0x30], R7 ;  /* 0x00003007000075a7 */ /* 0x000e6400080011ff */
[----:B-1----:R-:W-:Y:S05]  /*81c0*/  @!P0 BRA `(.L_x_111) ;  /* 0x0000003400008947 */ /* 0x002fea0003800000 */
.L_x_110:
[----:B------:R-:W-:Y:S05]  /*81d0*/  BSYNC B0 ;  /* 0x0000000000007941 */ /* 0x000fea0003800000 */
.L_x_109:
[----:B------:R-:W-:Y:S01]  /*81e0*/  ISETP.NE.AND P0, PT, R109, RZ, PT ;  /* 0x000000ff6d00720c */ /* 0x000fe20003f05270 */
[----:B------:R-:W-:Y:S11]  /*81f0*/  VIADD R101, R101, 0x1 ;  /* 0x0000000165657836 */ /* 0x000ff60000000000 */
[----:B------:R-:W-:Y:S01]  /*8200*/  @!UPT UIADD3 URZ, UPT, UPT, URZ, URZ, URZ ;  /* 0x000000fffffff290 */ /* 0x000fe2000fffe0ff */
[----:B------:R4:W2:Y:S01]  /*8210*/  @P0 LDS.128 R88, [R4+UR46+0x400] ;  /* 0x0004002e04580984 */ /* 0x0008a20008000c00 */
[--C-:B-1----:R-:W-:Y:S01]  /*8220*/  @P0 IMAD.IADD R7, R102, 0x1, R3.reuse ;  /* 0x0000000166070824 */ /* 0x102fe200078e0203 */
[C---:B------:R-:W-:Y:S01]  /*8230*/  @P0 IADD3 R0, PT, PT, R108.reuse, R5, RZ ;  /* 0x000000056c000210 */ /* 0x040fe20007ffe0ff */
[C---:B------:R-:W-:Y:S01]  /*8240*/  @P0 IMAD.IADD R6, R108.reuse, 0x1, R3 ;  /* 0x000000016c060824 */ /* 0x040fe200078e0203 */
[----:B------:R4:W1:Y:S02]  /*8250*/  @P0 LDS.128 R96, [R2+0x400] ;  /* 0x0004000002600984 */ /* 0x0008640000000c00 */
[----:B------:R-:W-:Y:S02]  /*8260*/  @P0 IADD3 R8, PT, PT, R108, R7, RZ ;  /* 0x000000076c080210 */ /* 0x000fe40007ffe0ff */
[----:B------:R4:W1:Y:S04]  /*8270*/  @P0 LDS.128 R104, [R5+0x400] ;  /* 0x0004000005680984 */ /* 0x0008680000000c00 */
[----:B------:R4:W1:Y:S04]  /*8280*/  @P0 LDS.128 R112, [R0+0x400] ;  /* 0x0004000000700984 */ /* 0x0008680000000c00 */
[----:B------:R4:W1:Y:S04]  /*8290*/  @P0 LDS.128 R120, [R3+0x400] ;  /* 0x0004000003780984 */ /* 0x0008680000000c00 */
[----:B------:R4:W1:Y:S04]  /*82a0*/  @P0 LDS.128 R128, [R6+0x400] ;  /* 0x0004000006800984 */ /* 0x0008680000000c00 */
[----:B------:R4:W1:Y:S04]  /*82b0*/  @P0 LDS.128 R136, [R7+0x400] ;  /* 0x0004000007880984 */ /* 0x0008680000000c00 */
[----:B------:R4:W1:Y:S02]  /*82c0*/  @P0 LDS.128 R144, [R8+0x400] ;  /* 0x0004000008900984 */ /* 0x0008640000000c00 */
.L_x_108:
[----:B------:R-:W-:Y:S05]  /*82d0*/  BSYNC B1 ;  /* 0x0000000000017941 */ /* 0x000fea0003800000 */
.L_x_107:
        /* <DEDUP_REMOVED lines=21> */
.L_x_112:
[----:B------:R-:W-:Y:S01]  /*8430*/  ISETP.NE.AND P6, PT, R183, RZ, PT ;  /* 0x000000ffb700720c */ /* 0x000fe20003fc5270 */
[----:B------:R-:W-:Y:S05]  /*8440*/  WARPSYNC.ALL ;  /* 0x0000000000007948 */ /* 0x000fea0003800000 */
[----:B------:R-:W-:Y:S01]  /*8450*/  R2UR UR4, R80 ;  /* 0x00000000500472ca */ /* 0x000fe200000e0000 */
[----:B------:R-:W-:Y:S01]  /*8460*/  BSSY.RECONVERGENT B0, `(.L_x_113) ;  /* 0x0000103000007945 */ /* 0x000fe20003800200 */
[----:B------:R-:W-:Y:S02]  /*8470*/  MOV R3, UR40 ;  /* 0x0000002800037c02 */ /* 0x000fe40008000f00 */
[----:B------:R-:W-:Y:S02]  /*8480*/  MOV R84, UR37 ;  /* 0x0000002500547c02 */ /* 0x000fe40008000f00 */
[C---:B--2---:R-:W-:Y:S02]  /*8490*/  SHF.L.U32 R82, R88.reuse, 0x10, RZ ;  /* 0x0000001058527819 */ /* 0x044fe400000006ff */
[----:B------:R-:W-:Y:S02]  /*84a0*/  @!P6 LEA R3, R3, UR46, 0x3 ;  /* 0x0000002e0303ec11 */ /* 0x000fe4000f8e18ff */
[----:B------:R-:W-:Y:S02]  /*84b0*/  LOP3.LUT R83, R88, 0xffff0000, RZ, 0xc0, !PT ;  /* 0xffff000058537812 */ /* 0x000fe400078ec0ff */
[----:B------:R-:W-:Y:S01]  /*84c0*/  @!P6 IADD3 R3, PT, PT, R3, 0x50, RZ ;  /* 0x000000500303e810 */ /* 0x000fe20007ffe0ff */
[----:B------:R-:W2:Y:S01]  /*84d0*/  LDTM.x64 R4, tmem[UR4+0x80] ;  /* 0x00008004000479ee */ /* 0x000ea20008340000 */
[----:B------:R-:W-:Y:S02]  /*84e0*/  ISETP.NE.AND P0, PT, R174, RZ, PT ;  /* 0x000000ffae00720c */ /* 0x000fe40003f05270 */
[----:B------:R-:W-:Y:S01]  /*84f0*/  @!P6 PRMT R84, R84, 0x654, R3 ;  /* 0x000006545454e816 */ /* 0x000fe20000000003 */
[C---:B--2---:R-:W-:Y:S01]  /*8500*/  FMUL R0, R78.reuse, R4 ;  /* 0x000000044e007220 */ /* 0x044fe20000400000 */
[C---:B------:R-:W-:Y:S01]  /*8510*/  FMUL R3, R78.reuse, R6 ;  /* 0x000000064e037220 */ /* 0x040fe20000400000 */
        /* <DEDUP_REMOVED lines=38> */
[C---:B------:R-:W-:Y:S01]  /*8780*/  FFMA R0, R81.reuse, R82, R0 ;  /* 0x0000005251007223 */ /* 0x040fe20000000000 */
[----:B------:R-:W-:Y:S01]  /*8790*/  FFMA R2, R81, R83, R2 ;  /* 0x0000005351027223 */ /* 0x000fe20000000002 */
[C---:B------:R-:W-:Y:S01]  /*87a0*/  FMUL R45, R78.reuse, R49 ;  /* 0x000000314e2d7220 */ /* 0x040fe20000400000 */
[C---:B------:R-:W-:Y:S01]  /*87b0*/  FMUL R58, R78.reuse, R62 ;  /* 0x0000003e4e3a7220 */ /* 0x040fe20000400000 */
[C---:B------:R-:W-:Y:S01]  /*87c0*/  FMUL R60, R78.reuse, R64 ;  /* 0x000000404e3c7220 */ /* 0x040fe20000400000 */
[C---:B------:R-:W-:Y:S01]  /*87d0*/  SHF.L.U32 R64, R89.reuse, 0x10, RZ ;  /* 0x0000001059407819 */ /* 0x040fe200000006ff */
[----:B------:R-:W-:Y:S01]  /*87e0*/  FMUL R49, R78, R53 ;  /* 0x000000354e317220 */ /* 0x000fe20000400000 */
[----:B---3--:R-:W-:Y:S01]  /*87f0*/  F2FP.RELU.BF16.F32.PACK_AB R92, R2, R0 ;  /* 0x00000000025c723e */ /* 0x008fe200000018ff */
[C---:B------:R-:W-:Y:S01]  /*8800*/  FMUL R62, R78.reuse, R66 ;  /* 0x000000424e3e7220 */ /* 0x040fe20000400000 */
[----:B------:R-:W-:Y:S01]  /*8810*/  LOP3.LUT R66, R89, 0xffff0000, RZ, 0xc0, !PT ;  /* 0xffff000059427812 */ /* 0x000fe200078ec0ff */
[C---:B------:R-:W-:Y:S01]  /*8820*/  FMUL R53, R78.reuse, R57 ;  /* 0x000000394e357220 */ /* 0x040fe20000400000 */
[----:B------:R-:W-:Y:S01]  /*8830*/  LOP3.LUT R0, R91, 0xffff0000, RZ, 0xc0, !PT ;  /* 0xffff00005b007812 */ /* 0x000fe200078ec0ff */
[----:B------:R-:W-:Y:S01]  /*8840*/  FMUL R7, R78, R7 ;  /* 0x000000074e077220 */ /* 0x000fe20000400000 */
[----:B-1----:R-:W-:Y:S01]  /*8850*/  LOP3.LUT R2, R96, 0xffff0000, RZ, 0xc0, !PT ;  /* 0xffff000060027812 */ /* 0x002fe200078ec0ff */
[C---:B------:R-:W-:Y:S01]  /*8860*/  FMUL R57, R78.reuse, R61 ;  /* 0x0000003d4e397220 */ /* 0x040fe20000400000 */
[----:B------:R-:W-:Y:S01]  /*8870*/  FMUL R61, R78, R65 ;  /* 0x000000414e3d7220 */ /* 0x000fe20000400000 */
[C---:B------:R-:W-:Y:S01]  /*8880*/  SHF.L.U32 R65, R90.reuse, 0x10, RZ ;  /* 0x000000105a417819 */ /* 0x040fe200000006ff */
[C---:B------:R-:W-:Y:S01]  /*8890*/  FFMA R3, R81.reuse, R64, R3 ;  /* 0x0000004051037223 */ /* 0x040fe20000000003 */
[----:B------:R-:W-:Y:S01]  /*88a0*/  LOP3.LUT R64, R90, 0xffff0000, RZ, 0xc0, !PT ;  /* 0xffff00005a407812 */ /* 0x000fe200078ec0ff */
[C---:B------:R-:W-:Y:S01]  /*88b0*/  FFMA R7, R81.reuse, R66, R7 ;  /* 0x0000004251077223 */ /* 0x040fe20000000007 */
[C---:B------:R-:W-:Y:S01]  /*88c0*/  FMUL R11, R78.reuse, R11 ;  /* 0x0000000b4e0b7220 */ /* 0x040fe20000400000 */
[----:B------:R-:W-:Y:S01]  /*88d0*/  FFMA R4, R81, R65, R4 ;  /* 0x0000004151047223 */ /* 0x000fe20000000004 */
[----:B------:R-:W-:Y:S01]  /*88e0*/  SHF.L.U32 R65, R91, 0x10, RZ ;  /* 0x000000105b417819 */ /* 0x000fe200000006ff */
[----:B------:R-:W-:Y:S01]  /*88f0*/  FFMA R5, R81, R64, R5 ;  /* 0x0000004051057223 */ /* 0x000fe20000000005 */
[----:B------:R-:W-:Y:S01]  /*8900*/  F2FP.RELU.BF16.F32.PACK_AB R93, R7, R3 ;  /* 0x00000003075d723e */ /* 0x000fe200000018ff */
[----:B------:R-:W-:Y:S01]  /*8910*/  FMUL R15, R78, R15 ;  /* 0x0000000f4e0f7220 */ /* 0x000fe20000400000 */
[----:B------:R-:W-:Y:S01]  /*8920*/  SHF.L.U32 R3, R96, 0x10, RZ ;  /* 0x0000001060037819 */ /* 0x000fe200000006ff */
[----:B------:R-:W-:Y:S01]  /*8930*/  FFMA R6, R81, R65, R6 ;  /* 0x0000004151067223 */ /* 0x000fe20000000006 */
[----:B------:R-:W-:Y:S01]  /*8940*/  F2FP.RELU.BF16.F32.PACK_AB R94, R5, R4 ;  /* 0x00000004055e723e */ /* 0x000fe200000018ff */
[----:B------:R-:W-:Y:S01]  /*8950*/  FFMA R11, R81, R0, R11 ;  /* 0x00000000510b7223 */ /* 0x000fe2000000000b */
[----:B------:R-:W-:Y:S01]  /*8960*/  SHF.L.U32 R0, R97, 0x10, RZ ;  /* 0x0000001061007819 */ /* 0x000fe200000006ff */
[C---:B------:R-:W-:Y:S01]  /*8970*/  FFMA R8, R81.reuse, R3, R8 ;  /* 0x0000000351087223 */ /* 0x040fe20000000008 */
[C---:B------:R-:W-:Y:S01]  /*8980*/  SHF.L.U32 R3, R98.reuse, 0x10, RZ ;  /* 0x0000001062037819 */ /* 0x040fe200000006ff */
[----:B------:R-:W-:Y:S01]  /*8990*/  FFMA R9, R81, R2, R9 ;  /* 0x0000000251097223 */ /* 0x000fe20000000009 */
[----:B------:R-:W-:Y:S01]  /*89a0*/  LOP3.LUT R2, R97, 0xffff0000, RZ, 0xc0, !PT ;  /* 0xffff000061027812 */ /* 0x000fe200078ec0ff */
[C---:B------:R-:W-:Y:S01]  /*89b0*/  FFMA R10, R81.reuse, R0, R10 ;  /* 0x00000000510a7223 */ /* 0x040fe2000000000a */
[----:B------:R-:W-:Y:S01]  /*89c0*/  LOP3.LUT R0, R98, 0xffff0000, RZ, 0xc0, !PT ;  /* 0xffff000062007812 */ /* 0x000fe200078ec0ff */
[----:B------:R-:W-:Y:S01]  /*89d0*/  FMUL R19, R78, R19 ;  /* 0x000000134e137220 */ /* 0x000fe20000400000 */
[C---:B------:R-:W-:Y:S01]  /*89e0*/  SHF.L.U32 R5, R104.reuse, 0x10, RZ ;  /* 0x0000001068057819 */ /* 0x040fe200000006ff */
[----:B------:R-:W-:Y:S01]  /*89f0*/  FFMA R15, R81, R2, R15 ;  /* 0x00000002510f7223 */ /* 0x000fe2000000000f */
[----:B------:R-:W-:Y:S01]  /*8a00*/  LOP3.LUT R2, R99, 0xffff0000, RZ, 0xc0, !PT ;  /* 0xffff000063027812 */ /* 0x000fe200078ec0ff */
[----:B------:R-:W-:Y:S01]  /*8a10*/  FFMA R12, R81, R3, R12 ;  /* 0x00000003510c7223 */ /* 0x000fe2000000000c */
[----:B------:R-:W-:Y:S01]  /*8a20*/  SHF.L.U32 R3, R99, 0x10, RZ ;  /* 0x0000001063037819 */ /* 0x000fe200000006ff */
[----:B------:R-:W-:Y:S01]  /*8a30*/  FFMA R13, R81, R0, R13 ;  /* 0x00000000510d7223 */ /* 0x000fe2000000000d */
[----:B------:R-:W-:Y:S01]  /*8a40*/  LOP3.LUT R0, R104, 0xffff0000, RZ, 0xc0, !PT ;  /* 0xffff000068007812 */ /* 0x000fe200078ec0ff */
[----:B------:R-:W-:Y:S01]  /*8a50*/  FMUL R23, R78, R23 ;  /* 0x000000174e177220 */ /* 0x000fe20000400000 */
[----:B------:R-:W-:Y:S01]  /*8a60*/  LOP3.LUT R4, R107, 0xffff0000, RZ, 0xc0, !PT ;  /* 0xffff00006b047812 */ /* 0x000fe200078ec0ff */
[C---:B------:R-:W-:Y:S01]  /*8a70*/  FFMA R14, R81.reuse, R3, R14 ;  /* 0x00000003510e7223 */ /* 0x040fe2000000000e */
[C---:B------:R-:W-:Y:S01]  /*8a80*/  SHF.L.U32 R3, R106.reuse, 0x10, RZ ;  /* 0x000000106a037819 */ /* 0x040fe200000006ff */
[----:B------:R-:W-:Y:S01]  /*8a90*/  FFMA R19, R81, R2, R19 ;  /* 0x0000000251137223 */ /* 0x000fe20000000013 */
[----:B------:R-:W-:Y:S01]  /*8aa0*/  SHF.L.U32 R2, R105, 0x10, RZ ;  /* 0x0000001069027819 */ /* 0x000fe200000006ff */
[----:B------:R-:W-:Y:S01]  /*8ab0*/  FFMA R16, R81, R5, R16 ;  /* 0x0000000551107223 */ /* 0x000fe20000000010 */
[----:B------:R-:W-:Y:S01]  /*8ac0*/  SHF.L.U32 R5, R107, 0x10, RZ ;  /* 0x000000106b057819 */ /* 0x000fe200000006ff */
[----:B------:R-:W-:Y:S01]  /*8ad0*/  FFMA R17, R81, R0, R17 ;  /* 0x0000000051117223 */ /* 0x000fe20000000011 */
[----:B------:R-:W-:Y:S01]  /*8ae0*/  LOP3.LUT R0, R105, 0xffff0000, RZ, 0xc0, !PT ;  /* 0xffff000069007812 */ /* 0x000fe200078ec0ff */
[----:B------:R-:W-:Y:S01]  /*8af0*/  FFMA R18, R81, R2, R18 ;  /* 0x0000000251127223 */ /* 0x000fe20000000012 */
[----:B------:R-:W-:Y:S01]  /*8b00*/  LOP3.LUT R2, R106, 0xffff0000, RZ, 0xc0, !PT ;  /* 0xffff00006a027812 */ /* 0x000fe200078ec0ff */
[----:B------:R-:W-:Y:S01]  /*8b10*/  FMUL R27, R78, R27 ;  /* 0x0000001b4e1b7220 */ /* 0x000fe20000400000 */
[----:B------:R-:W-:Y:S01]  /*8b20*/  F2FP.RELU.BF16.F32.PACK_AB R95, R11, R6 ;  /* 0x000000060b5f723e */ /* 0x000fe200000018ff */
[C---:B------:R-:W-:Y:S01]  /*8b30*/  FFMA R23, R81.reuse, R0, R23 ;  /* 0x0000000051177223 */ /* 0x040fe20000000017 */
[----:B------:R-:W-:Y:S01]  /*8b40*/  SHF.L.U32 R0, R112, 0x10, RZ ;  /* 0x0000001070007819 */ /* 0x000fe200000006ff */
[C---:B------:R-:W-:Y:S01]  /*8b50*/  FFMA R20, R81.reuse, R3, R20 ;  /* 0x0000000351147223 */ /* 0x040fe20000000014 */
[----:B------:R-:W-:Y:S01]  /*8b60*/  SHF.L.U32 R3, R114, 0x10, RZ ;  /* 0x0000001072037819 */ /* 0x000fe200000006ff */
        /* <DEDUP_REMOVED lines=8> */
[----:B------:R-:W-:Y:S01]  /*8bf0*/  FFMA R25, R81, R2, R25 ;  /* 0x0000000251197223 */ /* 0x000fe20000000019 */
[----:B------:R-:W-:Y:S01]  /*8c00*/  LOP3.LUT R2, R114, 0xffff0000, RZ, 0xc0, !PT ;  /* 0xffff000072027812 */ /* 0x000fe200078ec0ff */
[C---:B------:R-:W-:Y:S01]  /*8c10*/  FMUL R31, R78.reuse, R31 ;  /* 0x0000001f4e1f7220 */ /* 0x040fe20000400000 */
[----:B------:R-:W-:Y:S01]  /*8c20*/  F2FP.RELU.BF16.F32.PACK_AB R8, R9, R8 ;  /* 0x000000080908723e */ /* 0x000fe200000018ff */
[----:B------:R-:W-:Y:S01]  /*8c30*/  FFMA R26, R81, R0, R26 ;  /* 0x00000000511a7223 */ /* 0x000fe2000000001a */
[----:B------:R-:W-:Y:S01]  /*8c40*/  LOP3.LUT R0, R113, 0xffff0000, RZ, 0xc0, !PT ;  /* 0xffff000071007812 */ /* 0x000fe200078ec0ff */
[C---:B------:R-:W-:Y:S01]  /*8c50*/  FMUL R35, R78.reuse, R35 ;  /* 0x000000234e237220 */ /* 0x040fe20000400000 */
[----:B------:R-:W-:Y:S01]  /*8c60*/  F2FP.RELU.BF16.F32.PACK_AB R9, R15, R10 ;  /* 0x0000000a0f09723e */ /* 0x000fe200000018ff */
[----:B------:R-:W-:Y:S01]  /*8c70*/  FMUL R39, R78, R39 ;  /* 0x000000274e277220 */ /* 0x000fe20000400000 */
[----:B------:R-:W-:Y:S01]  /*8c80*/  F2FP.RELU.BF16.F32.PACK_AB R10, R13, R12 ;  /* 0x0000000c0d0a723e */ /* 0x000fe200000018ff */
[C---:B------:R-:W-:Y:S01]  /*8c90*/  FFMA R31, R81.reuse, R0, R31 ;  /* 0x00000000511f7223 */ /* 0x040fe2000000001f */
[C---:B------:R-:W-:Y:S01]  /*8ca0*/  SHF.L.U32 R0, R120.reuse, 0x10, RZ ;  /* 0x0000001078007819 */ /* 0x040fe200000006ff */
[----:B------:R-:W-:Y:S01]  /*8cb0*/  FFMA R28, R81, R3, R28 ;  /* 0x00000003511c7223 */ /* 0x000fe2000000001c */
[----:B------:R-:W-:Y:S01]  /*8cc0*/  SHF.L.U32 R3, R121, 0x10, RZ ;  /* 0x0000001079037819 */ /* 0x000fe200000006ff */
        /* <DEDUP_REMOVED lines=8> */
[----:B------:R-:W-:Y:S01]  /*8d50*/  FFMA R33, R81, R2, R33 ;  /* 0x0000000251217223 */ /* 0x000fe20000000021 */
[----:B------:R-:W-:Y:S01]  /*8d60*/  LOP3.LUT R2, R123, 0xffff0000, RZ, 0xc0, !PT ;  /* 0xffff00007b027812 */ /* 0x000fe200078ec0ff */
[C---:B------:R-:W-:Y:S01]  /*8d70*/  FFMA R34, R81.reuse, R3, R34 ;  /* 0x0000000351227223 */ /* 0x040fe20000000022 */
[C---:B------:R-:W-:Y:S01]  /*8d80*/  SHF.L.U32 R3, R122.reuse, 0x10, RZ ;  /* 0x000000107a037819 */ /* 0x040fe200000006ff */
[----:B------:R-:W-:Y:S01]  /*8d90*/  FFMA R39, R81, R0, R39 ;  /* 0x0000000051277223 */ /* 0x000fe20000000027 */
[----:B------:R-:W-:Y:S01]  /*8da0*/  LOP3.LUT R0, R122, 0xffff0000, RZ, 0xc0, !PT ;  /* 0xffff00007a007812 */ /* 0x000fe200078ec0ff */
[----:B------:R-:W-:Y:S01]  /*8db0*/  FMUL R43, R78, R43 ;  /* 0x0000002b4e2b7220 */ /* 0x000fe20000400000 */
[----:B------:R-:W-:Y:S01]  /*8dc0*/  F2FP.RELU.BF16.F32.PACK_AB R16, R17, R16 ;  /* 0x000000101110723e */ /* 0x000fe200000018ff */
[----:B------:R-:W-:Y:S01]  /*8dd0*/  FFMA R36, R81, R3, R36 ;  /* 0x0000000351247223 */ /* 0x000fe20000000024 */
[----:B------:R-:W-:Y:S01]  /*8de0*/  SHF.L.U32 R3, R129, 0x10, RZ ;  /* 0x0000001081037819 */ /* 0x000fe200000006ff */
[C---:B------:R-:W-:Y:S01]  /*8df0*/  FFMA R37, R81.reuse, R0, R37 ;  /* 0x0000000051257223 */ /* 0x040fe20000000025 */
[C---:B------:R-:W-:Y:S01]  /*8e00*/  SHF.L.U32 R0, R128.reuse, 0x10, RZ ;  /* 0x0000001080007819 */ /* 0x040fe200000006ff */
[----:B------:R-:W-:Y:S01]  /*8e10*/  FFMA R38, R81, R5, R38 ;  /* 0x0000000551267223 */ /* 0x000fe20000000026 */
[----:B------:R-:W-:Y:S01]  /*8e20*/  F2FP.RELU.BF16.F32.PACK_AB R17, R23, R18 ;  /* 0x000000121711723e */ /* 0x000fe200000018ff */
[----:B------:R1:W-:Y:S01]  /*8e30*/  STS.128 [R186+UR46+0x8400], R92 ;  /* 0x0084005cba007988 */ /* 0x0003e20008000c2e */
[----:B------:R-:W-:Y:S01]  /*8e40*/  SHF.L.U32 R5, R131, 0x10, RZ ;  /* 0x0000001083057819 */ /* 0x000fe200000006ff */
[C---:B------:R-:W-:Y:S01]  /*8e50*/  FFMA R43, R81.reuse, R2, R43 ;  /* 0x00000002512b7223 */ /* 0x040fe2000000002b */
[----:B------:R-:W-:Y:S01]  /*8e60*/  LOP3.LUT R2, R128, 0xffff0000, RZ, 0xc0, !PT ;  /* 0xffff000080027812 */ /* 0x000fe200078ec0ff */
[----:B------:R-:W-:Y:S01]  /*8e70*/  FFMA R40, R81, R0, R40 ;  /* 0x0000000051287223 */ /* 0x000fe20000000028 */
[----:B------:R-:W-:Y:S01]  /*8e80*/  LOP3.LUT R0, R129, 0xffff0000, RZ, 0xc0, !PT ;  /* 0xffff000081007812 */ /* 0x000fe200078ec0ff */
[----:B------:R-:W-:Y:S01]  /*8e90*/  FMUL R47, R78, R47 ;  /* 0x0000002f4e2f7220 */ /* 0x000fe20000400000 */
[----:B------:R-:W-:Y:S01]  /*8ea0*/  F2FP.RELU.BF16.F32.PACK_AB R18, R21, R20 ;  /* 0x000000141512723e */ /* 0x000fe200000018ff */
[C---:B------:R-:W-:Y:S01]  /*8eb0*/  FFMA R41, R81.reuse, R2, R41 ;  /* 0x0000000251297223 */ /* 0x040fe20000000029 */
[C---:B------:R-:W-:Y:S01]  /*8ec0*/  LOP3.LUT R2, R130.reuse, 0xffff0000, RZ, 0xc0, !PT ;  /* 0xffff000082027812 */ /* 0x040fe200078ec0ff */
[----:B------:R-:W-:Y:S01]  /*8ed0*/  FFMA R42, R81, R3, R42 ;  /* 0x00000003512a7223 */ /* 0x000fe2000000002a */
[----:B------:R-:W-:Y:S01]  /*8ee0*/  SHF.L.U32 R3, R130, 0x10, RZ ;  /* 0x0000001082037819 */ /* 0x000fe200000006ff */
[----:B------:R1:W-:Y:S01]  /*8ef0*/  STS.128 [R185+0x8400], R8 ;  /* 0x00840008b9007388 */ /* 0x0003e20000000c00 */
[----:B------:R-:W-:Y:S01]  /*8f00*/  F2FP.RELU.BF16.F32.PACK_AB R19, R27, R22 ;  /* 0x000000161b13723e */ /* 0x000fe200000018ff */
[----:B------:R-:W-:Y:S01]  /*8f10*/  FFMA R47, R81, R0, R47 ;  /* 0x00000000512f7223 */ /* 0x000fe2000000002f */
[----:B------:R-:W-:Y:S01]  /*8f20*/  LOP3.LUT R0, R131, 0xffff0000, RZ, 0xc0, !PT ;  /* 0xffff000083007812 */ /* 0x000fe200078ec0ff */
[----:B------:R-:W-:Y:S01]  /*8f30*/  FMUL R51, R78, R51 ;  /* 0x000000334e337220 */ /* 0x000fe20000400000 */
[----:B------:R-:W-:Y:S01]  /*8f40*/  F2FP.RELU.BF16.F32.PACK_AB R24, R25, R24 ;  /* 0x000000181918723e */ /* 0x000fe200000018ff */
[C---:B------:R-:W-:Y:S01]  /*8f50*/  FFMA R44, R81.reuse, R3, R44 ;  /* 0x00000003512c7223 */ /* 0x040fe2000000002c */
[C---:B------:R-:W-:Y:S01]  /*8f60*/  SHF.L.U32 R3, R136.reuse, 0x10, RZ ;  /* 0x0000001088037819 */ /* 0x040fe200000006ff */
[----:B------:R-:W-:Y:S01]  /*8f70*/  FFMA R45, R81, R2, R45 ;  /* 0x00000002512d7223 */ /* 0x000fe2000000002d */
[----:B------:R-:W-:Y:S01]  /*8f80*/  F2FP.RELU.BF16.F32.PACK_AB R25, R31, R26 ;  /* 0x0000001a1f19723e */ /* 0x000fe200000018ff */
[----:B------:R-:W-:Y:S01]  /*8f90*/  FFMA R46, R81, R5, R46 ;  /* 0x00000005512e7223 */ /* 0x000fe2000000002e */
[----:B------:R-:W-:Y:S01]  /*8fa0*/  SHF.L.U32 R5, R137, 0x10, RZ ;  /* 0x0000001089057819 */ /* 0x000fe200000006ff */
[----:B------:R1:W-:Y:S01]  /*8fb0*/  STS.128 [R184+0x8400], R16 ;  /* 0x00840010b8007388 */ /* 0x0003e20000000c00 */
[----:B------:R-:W-:Y:S01]  /*8fc0*/  F2FP.RELU.BF16.F32.PACK_AB R26, R29, R28 ;  /* 0x0000001c1d1a723e */ /* 0x000fe200000018ff */
[C---:B------:R-:W-:Y:S01]  /*8fd0*/  FFMA R51, R81.reuse, R0, R51 ;  /* 0x0000000051337223 */ /* 0x040fe20000000033 */
[----:B------:R-:W-:Y:S01]  /*8fe0*/  LOP3.LUT R0, R136, 0xffff0000, RZ, 0xc0, !PT ;  /* 0xffff000088007812 */ /* 0x000fe200078ec0ff */
[----:B------:R-:W-:Y:S01]  /*8ff0*/  FFMA R48, R81, R3, R48 ;  /* 0x0000000351307223 */ /* 0x000fe20000000030 */
[----:B------:R-:W-:Y:S01]  /*9000*/  F2FP.RELU.BF16.F32.PACK_AB R27, R35, R30 ;  /* 0x0000001e231b723e */ /* 0x000fe200000018ff */
[----:B------:R-:W-:Y:S01]  /*9010*/  FMUL R55, R78, R55 ;  /* 0x000000374e377220 */ /* 0x000fe20000400000 */
[----:B------:R-:W-:Y:S01]  /*9020*/  LOP3.LUT R2, R137, 0xffff0000, RZ, 0xc0, !PT ;  /* 0xffff000089027812 */ /* 0x000fe200078ec0ff */
[C---:B------:R-:W-:Y:S01]  /*9030*/  FFMA R49, R81.reuse, R0, R49 ;  /* 0x0000000051317223 */ /* 0x040fe20000000031 */
[C---:B------:R-:W-:Y:S01]  /*9040*/  SHF.L.U32 R0, R138.reuse, 0x10, RZ ;  /* 0x000000108a007819 */ /* 0x040fe200000006ff */
[----:B------:R-:W-:Y:S01]  /*9050*/  FFMA R50, R81, R5, R50 ;  /* 0x0000000551327223 */ /* 0x000fe20000000032 */
[----:B------:R-:W-:Y:S01]  /*9060*/  F2FP.RELU.BF16.F32.PACK_AB R32, R33, R32 ;  /* 0x000000202120723e */ /* 0x000fe200000018ff */
[----:B------:R1:W-:Y:S01]  /*9070*/  STS.128 [R182+0x8400], R24 ;  /* 0x00840018b6007388 */ /* 0x0003e20000000c00 */
[----:B------:R-:W-:Y:S01]  /*9080*/  F2FP.RELU.BF16.F32.PACK_AB R33, R39, R34 ;  /* 0x000000222721723e */ /* 0x000fe200000018ff */
[C---:B------:R-:W-:Y:S01]  /*9090*/  FFMA R55, R81.reuse, R2, R55 ;  /* 0x0000000251377223 */ /* 0x040fe20000000037 */
[----:B------:R-:W-:Y:S01]  /*90a0*/  LOP3.LUT R2, R138, 0xffff0000, RZ, 0xc0, !PT ;  /* 0xffff00008a027812 */ /* 0x000fe200078ec0ff */
[----:B------:R-:W-:Y:S01]  /*90b0*/  FFMA R52, R81, R0, R52 ;  /* 0x0000000051347223 */ /* 0x000fe20000000034 */
[----:B------:R-:W-:Y:S01]  /*90c0*/  SHF.L.U32 R3, R139, 0x10, RZ ;  /* 0x000000108b037819 */ /* 0x000fe200000006ff */
[C---:B------:R-:W-:Y:S01]  /*90d0*/  FMUL R59, R78.reuse, R59 ;  /* 0x0000003b4e3b7220 */ /* 0x040fe20000400000 */
[----:B------:R-:W-:Y:S01]  /*90e0*/  F2FP.RELU.BF16.F32.PACK_AB R34, R37, R36 ;  /* 0x000000242522723e */ /* 0x000fe200000018ff */
[----:B------:R-:W-:Y:S01]  /*90f0*/  FFMA R53, R81, R2, R53 ;  /* 0x0000000251357223 */ /* 0x000fe20000000035 */
[----:B------:R-:W-:Y:S01]  /*9100*/  F2FP.RELU.BF16.F32.PACK_AB R35, R43, R38 ;  /* 0x000000262b23723e */ /* 0x000fe200000018ff */
[----:B------:R-:W-:Y:S01]  /*9110*/  FFMA R54, R81, R3, R54 ;  /* 0x0000000351367223 */ /* 0x000fe20000000036 */
[----:B------:R-:W-:Y:S01]  /*9120*/  LOP3.LUT R0, R139, 0xffff0000, RZ, 0xc0, !PT ;  /* 0xffff00008b007812 */ /* 0x000fe200078ec0ff */
[----:B------:R-:W-:Y:S01]  /*9130*/  FMUL R63, R78, R63 ;  /* 0x0000003f4e3f7220 */ /* 0x000fe20000400000 */
[----:B------:R-:W-:Y:S01]  /*9140*/  F2FP.RELU.BF16.F32.PACK_AB R40, R41, R40 ;  /* 0x000000282928723e */ /* 0x000fe200000018ff */
[----:B------:R1:W-:Y:S01]  /*9150*/  STS.128 [R181+0x8400], R32 ;  /* 0x00840020b5007388 */ /* 0x0003e20000000c00 */
[C---:B------:R-:W-:Y:S01]  /*9160*/  SHF.L.U32 R3, R144.reuse, 0x10, RZ ;  /* 0x0000001090037819 */ /* 0x040fe200000006ff */
[----:B------:R-:W-:Y:S01]  /*9170*/  FFMA R59, R81, R0, R59 ;  /* 0x00000000513b7223 */ /* 0x000fe2000000003b */
[----:B------:R-:W-:Y:S01]  /*9180*/  LOP3.LUT R2, R144, 0xffff0000, RZ, 0xc0, !PT ;  /* 0xffff000090027812 */ /* 0x000fe200078ec0ff */
[----:B------:R-:W-:Y:S01]  /*9190*/  FMUL R67, R78, R67 ;  /* 0x000000434e437220 */ /* 0x000fe20000400000 */
[----:B------:R-:W-:Y:S01]  /*91a0*/  F2FP.RELU.BF16.F32.PACK_AB R41, R47, R42 ;  /* 0x0000002a2f29723e */ /* 0x000fe200000018ff */
[----:B------:R-:W-:Y:S01]  /*91b0*/  FFMA R56, R81, R3, R56 ;  /* 0x0000000351387223 */ /* 0x000fe20000000038 */
[----:B------:R-:W-:Y:S01]  /*91c0*/  SHF.L.U32 R5, R145, 0x10, RZ ;  /* 0x0000001091057819 */ /* 0x000fe200000006ff */
[----:B------:R-:W-:Y:S01]  /*91d0*/  FFMA R57, R81, R2, R57 ;  /* 0x0000000251397223 */ /* 0x000fe20000000039 */
[----:B------:R-:W-:Y:S02]  /*91e0*/  F2FP.RELU.BF16.F32.PACK_AB R42, R45, R44 ;  /* 0x0000002c2d2a723e */ /* 0x000fe400000018ff */
[----:B------:R-:W-:Y:S01]  /*91f0*/  F2FP.RELU.BF16.F32.PACK_AB R43, R51, R46 ;  /* 0x0000002e332b723e */ /* 0x000fe200000018ff */
[----:B------:R-:W-:Y:S01]  /*9200*/  FFMA R58, R81, R5, R58 ;  /* 0x00000005513a7223 */ /* 0x000fe2000000003a */
[----:B------:R-:W-:Y:S02]  /*9210*/  LOP3.LUT R0, R145, 0xffff0000, RZ, 0xc0, !PT ;  /* 0xffff000091007812 */ /* 0x000fe400078ec0ff */
[C---:B------:R-:W-:Y:S01]  /*9220*/  SHF.L.U32 R3, R146.reuse, 0x10, RZ ;  /* 0x0000001092037819 */ /* 0x040fe200000006ff */
[----:B------:R1:W-:Y:S01]  /*9230*/  STS.128 [R180+0x8400], R40 ;  /* 0x00840028b4007388 */ /* 0x0003e20000000c00 */
        /* <DEDUP_REMOVED lines=8> */
[----:B------:R-:W-:Y:S02]  /*92c0*/  F2FP.RELU.BF16.F32.PACK_AB R49, R55, R50 ;  /* 0x000000323731723e */ /* 0x000fe400000018ff */
[----:B------:R-:W-:Y:S01]  /*92d0*/  F2FP.RELU.BF16.F32.PACK_AB R50, R53, R52 ;  /* 0x000000343532723e */ /* 0x000fe200000018ff */
[----:B------:R-:W-:Y:S01]  /*92e0*/  FFMA R67, R81, R4, R67 ;  /* 0x0000000451437223 */ /* 0x000fe20000000043 */
[----:B------:R-:W-:Y:S02]  /*92f0*/  F2FP.RELU.BF16.F32.PACK_AB R51, R59, R54 ;  /* 0x000000363b33723e */ /* 0x000fe400000018ff */
[----:B------:R-:W-:Y:S02]  /*9300*/  F2FP.RELU.BF16.F32.PACK_AB R56, R57, R56 ;  /* 0x000000383938723e */ /* 0x000fe400000018ff */
        /* <DEDUP_REMOVED lines=12> */
[----:B--2---:R-:W2:Y:S02]  /*93d0*/  FENCE.VIEW.ASYNC.S ;  /* 0x00000000000073c6 */ /* 0x004ea40000000000 */
[----:B--2---:R-:W-:Y:S06]  /*93e0*/  BAR.SYNC.DEFER_BLOCKING 0x1, 0x80 ;  /* 0x0042000000007b1d */ /* 0x004fec0000010000 */
        /* <DEDUP_REMOVED lines=9> */
[----:B--2---:R-:W-:Y:S04]  /*9480*/  DEPBAR.LE SB0, 0x1 ;  /* 0x000080400000791a */ /* 0x004fe80000000000 */
.L_x_114:
[----:B------:R-:W-:Y:S05]  /*9490*/  BSYNC.RECONVERGENT B0 ;  /* 0x0000000000007941 */ /* 0x000fea0003800200 */
.L_x_113:
[----:B------:R-:W-:Y:S01]  /*94a0*/  BAR.SYNC.DEFER_BLOCKING 0x1, 0x80 ;  /* 0x0042000000007b1d */ /* 0x000fe20000010000 */
[----:B------:R-:W-:Y:S04]  /*94b0*/  UIADD3 UR49, UPT, UPT, UR40, 0x1, URZ ;  /* 0x0000000128317890 */ /* 0x000fe8000fffe0ff */
[----:B------:R-:W-:Y:S04]  /*94c0*/  UISETP.NE.AND UP0, UPT, UR49, 0x4, UPT ;  /* 0x000000043100788c */ /* 0x000fe8000bf05270 */
[----:B------:R-:W-:Y:S01]  /*94d0*/  USEL UR49, UR49, URZ, UP0 ;  /* 0x000000ff31317287 */ /* 0x000fe20008000000 */
[----:B------:R2:W-:Y:S01]  /*94e0*/  @!P6 SYNCS.ARRIVE.TRANS64.RED.A1T0 RZ, [R84+URZ], RZ ;  /* 0x000000ff54ffe9a7 */ /* 0x0005e200081004ff */
[----:B------:R-:W-:Y:S01]  /*94f0*/  BSSY B1, `(.L_x_115) ;  /* 0x000001f000017945 */ /* 0x000fe20003800000 */
[----:B------:R-:W3:Y:S02]  /*9500*/  @!P6 SYNCS.PHASECHK.TRANS64.TRYWAIT P0, [R3+URZ+0x30], R0 ;  /* 0x000030000300e5a7 */ /* 0x000ee400080011ff */
[----:B---3--:R-:W-:Y:S01]  /*9510*/  @!P6 SEL R103, RZ, 0x1, !P0 ;  /* 0x00000001ff67e807 */ /* 0x008fe20004000000 */
[----:B--2---:R-:W-:Y:S06]  /*9520*/  @P6 BRA `(.L_x_116) ;  /* 0x00000000006c6947 */ /* 0x004fec0003800000 */
[----:B------:R-:W-:Y:S01]  /*9530*/  ISETP.NE.AND P1, PT, R109, RZ, PT ;  /* 0x000000ff6d00720c */ /* 0x000fe20003f25270 */
[----:B------:R-:W-:Y:S01]  /*9540*/  BSSY B0, `(.L_x_117) ;  /* 0x000000b000007945 */ /* 0x000fe20003800000 */
[----:B------:R-:W-:Y:S11]  /*9550*/  ISETP.NE.AND P0, PT, R103, RZ, PT ;  /* 0x000000ff6700720c */ /* 0x000ff60003f05270 */
[----:B------:R-:W-:Y:S05]  /*9560*/  @P1 IMAD R101, R101, 0x4000, R186 ;  /* 0x0000400065651824 */ /* 0x000fea00078e02ba */
[----:B-1----:R-:W-:Y:S04]  /*9570*/  @P1 IADD3 R9, PT, PT, R101, UR46, RZ ;  /* 0x0000002e65091c10 */ /* 0x002fe8000fffe0ff */
[----:B------:R-:W-:Y:S01]  /*9580*/  @P1 IADD3 R7, PT, PT, R102, R9, RZ ;  /* 0x0000000966071210 */ /* 0x000fe20007ffe0ff */
[--C-:B------:R-:W-:Y:S02]  /*9590*/  @P1 IMAD.IADD R5, R100, 0x1, R9.reuse ;  /* 0x0000000164051824 */ /* 0x100fe400078e0209 */
[----:B------:R-:W-:Y:S01]  /*95a0*/  @P1 IMAD.IADD R2, R108, 0x1, R9 ;  /* 0x000000016c021824 */ /* 0x000fe200078e0209 */
[----:B------:R-:W-:Y:S06]  /*95b0*/  @P0 BRA `(.L_x_118) ;  /* 0x00000000000c0947 */ /* 0x000fec0003800000 */
[----:B------:R-:W-:Y:S04]  /*95c0*/  SHF.L.U32 R0, R171, 0x1f, RZ ;  /* 0x0000001fab007819 */ /* 0x000fe800000006ff */
[----:B------:R-:W1:Y:S02]  /*95d0*/  SYNCS.PHASECHK.TRANS64.TRYWAIT P0, [R3+URZ+0x30], R0 ;  /* 0x00003000030075a7 */ /* 0x000e6400080011ff */
[----:B-1----:R-:W-:Y:S05]  /*95e0*/  @!P0 BRA `(.L_x_119) ;  /* 0x00000020000c8947 */ /* 0x002fea0003800000 */
.L_x_118:
[----:B------:R-:W-:Y:S05]  /*95f0*/  BSYNC B0 ;  /* 0x0000000000007941 */ /* 0x000fea0003800000 */
.L_x_117:
[----:B------:R-:W-:Y:S11]  /*9600*/  ISETP.NE.AND P0, PT, R109, RZ, PT ;  /* 0x000000ff6d00720c */ /* 0x000ff60003f05270 */
[----:B------:R-:W-:Y:S02]  /*9610*/  @!UPT UIADD3 URZ, UPT, UPT, URZ, URZ, URZ ;  /* 0x000000fffffff290 */ /* 0x000fe4000fffe0ff */
[----:B------:R2:W3:Y:S01]  /*9620*/  @P0 LDS.128 R88, [R101+UR46+0x400] ;  /* 0x0004002e65580984 */ /* 0x0004e20008000c00 */
[----:B-1----:R-:W-:Y:S01]  /*9630*/  @P0 IMAD.IADD R3, R102, 0x1, R5 ;  /* 0x0000000166030824 */ /* 0x002fe200078e0205 */
[C---:B------:R-:W-:Y:S01]  /*9640*/  @P0 IADD3 R4, PT, PT, R108.reuse, R5, RZ ;  /* 0x000000056c040210 */ /* 0x040fe20007ffe0ff */
[C---:B------:R-:W-:Y:S01]  /*9650*/  @P0 IMAD.IADD R0, R108.reuse, 0x1, R7 ;  /* 0x000000016c000824 */ /* 0x040fe200078e0207 */
[----:B------:R2:W4:Y:S02]  /*9660*/  @P0 LDS.128 R96, [R2+0x400] ;  /* 0x0004000002600984 */ /* 0x0005240000000c00 */
[----:B------:R-:W-:Y:S02]  /*9670*/  @P0 IADD3 R108, PT, PT, R108, R3, RZ ;  /* 0x000000036c6c0210 */ /* 0x000fe40007ffe0ff */
[----:B------:R2:W1:Y:S04]  /*9680*/  @P0 LDS.128 R104, [R7+0x400] ;  /* 0x0004000007680984 */ /* 0x0004680000000c00 */
[----:B------:R2:W1:Y:S04]  /*9690*/  @P0 LDS.128 R112, [R0+0x400] ;  /* 0x0004000000700984 */ /* 0x0004680000000c00 */
[----:B------:R2:W1:Y:S04]  /*96a0*/  @P0 LDS.128 R120, [R5+0x400] ;  /* 0x0004000005780984 */ /* 0x0004680000000c00 */
[----:B------:R2:W1:Y:S04]  /*96b0*/  @P0 LDS.128 R128, [R4+0x400] ;  /* 0x0004000004800984 */ /* 0x0004680000000c00 */
[----:B------:R2:W1:Y:S04]  /*96c0*/  @P0 LDS.128 R136, [R3+0x400] ;  /* 0x0004000003880984 */ /* 0x0004680000000c00 */
[----:B------:R2:W1:Y:S02]  /*96d0*/  @P0 LDS.128 R144, [R108+0x400] ;  /* 0x000400006c900984 */ /* 0x0004640000000c00 */
.L_x_116:
[----:B------:R-:W-:Y:S05]  /*96e0*/  BSYNC B1 ;  /* 0x0000000000017941 */ /* 0x000fea0003800000 */
.L_x_115:
[----:B--2---:R-:W-:Y:S05]  /*96f0*/  VIADD R3, R80, 0xc0 ;  /* 0x000000c050037836 */ /* 0x004fea0000000000 */
[----:B------:R-:W-:Y:S04]  /*9700*/  SHF.R.U32.HI R3, RZ, 0x15, R3 ;  /* 0x00000015ff037819 */ /* 0x000fe80000011603 */
[----:B------:R-:W-:Y:S11]  /*9710*/  LOP3.LUT P0, RZ, R3, 0x3, R166, 0x48, !PT ;  /* 0x0000000303ff7812 */ /* 0x000ff600078048a6 */
[----:B------:R-:W-:Y:S02]  /*9720*/  @!UPT UIADD3 URZ, UPT, UPT, URZ, URZ, URZ ;  /* 0x000000fffffff290 */ /* 0x000fe4000fffe0ff */
[----:B------:R-:W-:Y:S05]  /*9730*/  @!P0 BRA `(.L_x_120) ;  /* 0x0000000000408947 */ /* 0x000fea0003800000 */
[----:B------:R-:W2:Y:S01]  /*9740*/  LDCU.64 UR8, c[0x4][0x70] ;  /* 0x01000e00ff0877ac */ /* 0x000ea20008000a00 */
[----:B------:R-:W-:Y:S01]  /*9750*/  MOV R3, 0x0 ;  /* 0x0000000000037802 */ /* 0x000fe20000000f00 */
[----:B------:R-:W-:Y:S02]  /*9760*/  HFMA2 R12, -RZ, RZ, 0, 5.9604644775390625e-08 ;  /* 0x00000001ff0c7431 */ /* 0x000fe400000001ff */
[----:B-1----:R-:W-:Y:S02]  /*9770*/  IMAD.MOV.U32 R8, RZ, RZ, 0x192 ;  /* 0x00000192ff087424 */ /* 0x002fe400078e00ff */
[----:B------:R-:W-:Y:S01]  /*9780*/  IMAD.MOV.U32 R13, RZ, RZ, RZ ;  /* 0x000000ffff0d7224 */ /* 0x000fe200078e00ff */
[----:B------:R-:W1:Y:S01]  /*9790*/  LDCU.64 UR6, c[0x4][0x78] ;  /* 0x01000f00ff0677ac */ /* 0x000e620008000a00 */
[----:B------:R-:W3:Y:S01]  /*97a0*/  LDC.64 R2, c[0x4][R3] ;  /* 0x0100000003027b82 */ /* 0x000ee20000000a00 */
[----:B------:R-:W5:Y:S01]  /*97b0*/  LDCU.64 UR4, c[0x4][0x10] ;  /* 0x01000200ff0477ac */ /* 0x000f620008000a00 */
[----:B--2---:R-:W-:Y:S01]  /*97c0*/  MOV R5, UR9 ;  /* 0x0000000900057c02 */ /* 0x004fe20008000f00 */
[----:B------:R-:W-:Y:S01]  /*97d0*/  IMAD.U32 R4, RZ, RZ, UR8 ;  /* 0x00000008ff047e24 */ /* 0x000fe2000f8e00ff */
[----:B-1----:R-:W-:Y:S01]  /*97e0*/  MOV R7, UR7 ;  /* 0x0000000700077c02 */ /* 0x002fe20008000f00 */
[----:B------:R-:W-:Y:S01]  /*97f0*/  IMAD.U32 R6, RZ, RZ, UR6 ;  /* 0x00000006ff067e24 */ /* 0x000fe2000f8e00ff */
[----:B-----5:R-:W-:Y:S01]  /*9800*/  MOV R11, UR5 ;  /* 0x00000005000b7c02 */ /* 0x020fe20008000f00 */
[----:B------:R-:W-:Y:S02]  /*9810*/  IMAD.U32 R10, RZ, RZ, UR4 ;  /* 0x00000004ff0a7e24 */ /* 0x000fe4000f8e00ff */
[----:B------:R-:W-:Y:S07]  /*9820*/  LEPC R20, `(.L_x_120) ;  /* 0x000000001014794e */ /* 0x000fee0000000000 */
[----:B---34-:R-:W-:Y:S05]  /*9830*/  CALL.ABS.NOINC R2 ;  /* 0x0000000002007343 */ /* 0x018fea0003c00000 */
.L_x_120:
[----:B------:R-:W-:Y:S01]  /*9840*/  ISETP.NE.AND P0, PT, R174, RZ, PT ;  /* 0x000000ffae00720c */ /* 0x000fe20003f05270 */
[----:B------:R-:W-:Y:S05]  /*9850*/  WARPSYNC.ALL ;  /* 0x0000000000007948 */ /* 0x000fea0003800000 */
[----:B------:R-:W-:Y:S01]  /*9860*/  R2UR UR4, R80 ;  /* 0x00000000500472ca */ /* 0x000fe200000e0000 */
[----:B------:R-:W-:Y:S01]  /*9870*/  BSSY.RECONVERGENT B0, `(.L_x_121) ;  /* 0x0000100000007945 */ /* 0x000fe20003800200 */
[----:B------:R-:W-:Y:S02]  /*9880*/  R2UR UR5, R87 ;  /* 0x00000000570572ca */ /* 0x000fe400000e0000 */
[C---:B---3--:R-:W-:Y:S02]  /*9890*/  SHF.L.U32 R82, R88.reuse, 0x10, RZ ;  /* 0x0000001058527819 */ /* 0x048fe400000006ff */
[----:B------:R-:W-:Y:S02]  /*98a0*/  LOP3.LUT R84, R88, 0xffff0000, RZ, 0xc0, !PT ;  /* 0xffff000058547812 */ /* 0x000fe400078ec0ff */
[C---:B------:R-:W-:Y:S02]  /*98b0*/  SHF.L.U32 R83, R89.reuse, 0x10, RZ ;  /* 0x0000001059537819 */ /* 0x040fe400000006ff */
[----:B------:R-:W-:Y:S02]  /*98c0*/  LOP3.LUT R86, R89, 0xffff0000, RZ, 0xc0, !PT ;  /* 0xffff000059567812 */ /* 0x000fe400078ec0ff */
[C---:B------:R-:W-:Y:S01]  /*98d0*/  SHF.L.U32 R85, R90.reuse, 0x10, RZ ;  /* 0x000000105a557819 */ /* 0x040fe200000006ff */
[----:B-1----:R-:W1:Y:S01]  /*98e0*/  LDTM.x64 R4, tmem[UR4+0xc0] ;  /* 0x0000c004000479ee */ /* 0x002e620008340000 */
[----:B------:R-:W-:Y:S01]  /*98f0*/  LOP3.LUT R88, R90, 0xffff0000, RZ, 0xc0, !PT ;  /* 0xffff00005a587812 */ /* 0x000fe200078ec0ff */
[----:B------:R-:W-:Y:S01]  /*9900*/  NOP ;  /* 0x0000000000007918 */ /* 0x000fe20000000000 */
[C---:B------:R-:W-:Y:S01]  /*9910*/  SHF.L.U32 R87, R91.reuse, 0x10, RZ ;  /* 0x000000105b577819 */ /* 0x040fe200000006ff */
[----:B------:R-:W-:Y:S01]  /*9920*/  UIADD3 UR5, UPT, UPT, UR5, 0xb0, URZ ;  /* 0x000000b005057890 */ /* 0x000fe2000fffe0ff */
[----:B------:R-:W-:Y:S02]  /*9930*/  LOP3.LUT R90, R91, 0xffff0000, RZ, 0xc0, !PT ;  /* 0xffff00005b5a7812 */ /* 0x000fe400078ec0ff */
[C---:B----4-:R-:W-:Y:S01]  /*9940*/  SHF.L.U32 R89, R96.reuse, 0x10, RZ ;  /* 0x0000001060597819 */ /* 0x050fe200000006ff */
[----:B------:R-:W-:Y:S01]  /*9950*/  UPRMT UR5, UR37, 0x654, UR5 ;  /* 0x0000065425057896 */ /* 0x000fe20008000005 */
[----:B------:R-:W-:Y:S02]  /*9960*/  LOP3.LUT R91, R96, 0xffff0000, RZ, 0xc0, !PT ;  /* 0xffff0000605b7812 */ /* 0x000fe400078ec0ff */
[C---:B------:R-:W-:Y:S02]  /*9970*/  SHF.L.U32 R92, R97.reuse, 0x10, RZ ;  /* 0x00000010615c7819 */ /* 0x040fe400000006ff */
[----:B------:R-:W-:Y:S02]  /*9980*/  LOP3.LUT R94, R97, 0xffff0000, RZ, 0xc0, !PT ;  /* 0xffff0000615e7812 */ /* 0x000fe400078ec0ff */
[C---:B------:R-:W-:Y:S02]  /*9990*/  SHF.L.U32 R93, R98.reuse, 0x10, RZ ;  /* 0x00000010625d7819 */ /* 0x040fe400000006ff */
[----:B------:R-:W-:Y:S01]  /*99a0*/  LOP3.LUT R96, R98, 0xffff0000, RZ, 0xc0, !PT ;  /* 0xffff000062607812 */ /* 0x000fe200078ec0ff */
[----:B-1----:R-:W-:Y:S01]  /*99b0*/  SYNCS.ARRIVE.TRANS64.RED.A1T0 RZ, [UR5], RZ ;  /* 0x000000ffffff79a7 */ /* 0x002fe20008100405 */
[C---:B------:R-:W-:Y:S02]  /*99c0*/  SHF.L.U32 R95, R99.reuse, 0x10, RZ ;  /* 0x00000010635f7819 */ /* 0x040fe400000006ff */
[----:B------:R-:W-:Y:S02]  /*99d0*/  LOP3.LUT R98, R99, 0xffff0000, RZ, 0xc0, !PT ;  /* 0xffff000063627812 */ /* 0x000fe400078ec0ff */
[----:B------:R-:W-:Y:S01]  /*99e0*/  SHF.L.U32 R97, R104, 0x10, RZ ;  /* 0x0000001068617819 */ /* 0x000fe200000006ff */
[----:B------:R-:W-:Y:S01]  /*99f0*/  FMUL R4, R78, R4 ;  /* 0x000000044e047220 */ /* 0x000fe20000400000 */
[----:B------:R-:W-:Y:S01]  /*9a00*/  LOP3.LUT R100, R104, 0xffff0000, RZ, 0xc0, !PT ;  /* 0xffff000068647812 */ /* 0x000fe200078ec0ff */
[----:B------:R-:W-:Y:S01]  /*9a10*/  FMUL R5, R78, R5 ;  /* 0x000000054e057220 */ /* 0x000fe20000400000 */
[----:B------:R-:W-:Y:S01]  /*9a20*/  SHF.L.U32 R99, R105, 0x10, RZ ;  /* 0x0000001069637819 */ /* 0x000fe200000006ff */
[----:B------:R-:W-:Y:S01]  /*9a30*/  FFMA R4, R81, R82, R4 ;  /* 0x0000005251047223 */ /* 0x000fe20000000004 */
[----:B------:R-:W-:Y:S01]  /*9a40*/  LOP3.LUT R102, R105, 0xffff0000, RZ, 0xc0, !PT ;  /* 0xffff000069667812 */ /* 0x000fe200078ec0ff */
[----:B------:R-:W-:Y:S01]  /*9a50*/  FFMA R5, R81, R84, R5 ;  /* 0x0000005451057223 */ /* 0x000fe20000000005 */
[----:B------:R-:W-:Y:S01]  /*9a60*/  SHF.L.U32 R101, R106, 0x10, RZ ;  /* 0x000000106a657819 */ /* 0x000fe200000006ff */
[----:B------:R-:W-:Y:S01]  /*9a70*/  FMUL R6, R78, R6 ;  /* 0x000000064e067220 */ /* 0x000fe20000400000 */
[----:B------:R-:W-:Y:S01]  /*9a80*/  LOP3.LUT R104, R106, 0xffff0000, RZ, 0xc0, !PT ;  /* 0xffff00006a687812 */ /* 0x000fe200078ec0ff */
[C---:B------:R-:W-:Y:S01]  /*9a90*/  FMUL R7, R78.reuse, R7 ;  /* 0x000000074e077220 */ /* 0x040fe20000400000 */
[----:B------:R-:W-:Y:S01]  /*9aa0*/  F2FP.RELU.BF16.F32.PACK_AB R4, R5, R4 ;  /* 0x000000040504723e */ /* 0x000fe200000018ff */
[----:B------:R-:W-:Y:S01]  /*9ab0*/  FFMA R6, R81, R83, R6 ;  /* 0x0000005351067223 */ /* 0x000fe20000000006 */
[----:B------:R-:W-:Y:S01]  /*9ac0*/  SHF.L.U32 R103, R107, 0x10, RZ ;  /* 0x000000106b677819 */ /* 0x000fe200000006ff */
[----:B------:R-:W-:Y:S01]  /*9ad0*/  FFMA R7, R81, R86, R7 ;  /* 0x0000005651077223 */ /* 0x000fe20000000007 */
[----:B------:R-:W-:Y:S01]  /*9ae0*/  LOP3.LUT R106, R107, 0xffff0000, RZ, 0xc0, !PT ;  /* 0xffff00006b6a7812 */ /* 0x000fe200078ec0ff */
[----:B------:R-:W-:Y:S01]  /*9af0*/  FMUL R8, R78, R8 ;  /* 0x000000084e087220 */ /* 0x000fe20000400000 */
[----:B------:R-:W-:Y:S01]  /*9b00*/  SHF.L.U32 R105, R112, 0x10, RZ ;  /* 0x0000001070697819 */ /* 0x000fe200000006ff */
[----:B------:R-:W-:Y:S01]  /*9b10*/  FMUL R9, R78, R9 ;  /* 0x000000094e097220 */ /* 0x000fe20000400000 */
[----:B------:R-:W-:Y:S01]  /*9b20*/  F2FP.RELU.BF16.F32.PACK_AB R5, R7, R6 ;  /* 0x000000060705723e */ /* 0x000fe200000018ff */
[C---:B------:R-:W-:Y:S01]  /*9b30*/  FFMA R8, R81.reuse, R85, R8 ;  /* 0x0000005551087223 */ /* 0x040fe20000000008 */
[----:B------:R-:W-:Y:S01]  /*9b40*/  LOP3.LUT R108, R112, 0xffff0000, RZ, 0xc0, !PT ;  /* 0xffff0000706c7812 */ /* 0x000fe200078ec0ff */
[----:B------:R-:W-:Y:S01]  /*9b50*/  FFMA R9, R81, R88, R9 ;  /* 0x0000005851097223 */ /* 0x000fe20000000009 */
[C---:B------:R-:W-:Y:S01]  /*9b60*/  SHF.L.U32 R107, R113.reuse, 0x10, RZ ;  /* 0x00000010716b7819 */ /* 0x040fe200000006ff */
[C---:B------:R-:W-:Y:S01]  /*9b70*/  FMUL R10, R78.reuse, R10 ;  /* 0x0000000a4e0a7220 */ /* 0x040fe20000400000 */
[----:B------:R-:W-:Y:S01]  /*9b80*/  LOP3.LUT R110, R113, 0xffff0000, RZ, 0xc0, !PT ;  /* 0xffff0000716e7812 */ /* 0x000fe200078ec0ff */
[----:B------:R-:W-:Y:S01]  /*9b90*/  FMUL R11, R78, R11 ;  /* 0x0000000b4e0b7220 */ /* 0x000fe20000400000 */
[----:B------:R-:W-:Y:S01]  /*9ba0*/  F2FP.RELU.BF16.F32.PACK_AB R6, R9, R8 ;  /* 0x000000080906723e */ /* 0x000fe200000018ff */
[C---:B------:R-:W-:Y:S01]  /*9bb0*/  FFMA R10, R81.reuse, R87, R10 ;  /* 0x00000057510a7223 */ /* 0x040fe2000000000a */
[C---:B------:R-:W-:Y:S01]  /*9bc0*/  SHF.L.U32 R109, R114.reuse, 0x10, RZ ;  /* 0x00000010726d7819 */ /* 0x040fe200000006ff */
[----:B------:R-:W-:Y:S01]  /*9bd0*/  FFMA R11, R81, R90, R11 ;  /* 0x0000005a510b7223 */ /* 0x000fe2000000000b */
[----:B------:R-:W-:Y:S01]  /*9be0*/  LOP3.LUT R112, R114, 0xffff0000, RZ, 0xc0, !PT ;  /* 0xffff000072707812 */ /* 0x000fe200078ec0ff */
[C---:B------:R-:W-:Y:S01]  /*9bf0*/  FMUL R0, R78.reuse, R12 ;  /* 0x0000000c4e007220 */ /* 0x040fe20000400000 */
[----:B------:R-:W-:Y:S01]  /*9c00*/  SHF.L.U32 R111, R115, 0x10, RZ ;  /* 0x00000010736f7819 */ /* 0x000fe200000006ff */
[C---:B------:R-:W-:Y:S01]  /*9c10*/  FMUL R2, R78.reuse, R13 ;  /* 0x0000000d4e027220 */ /* 0x040fe20000400000 */
[----:B------:R-:W-:Y:S01]  /*9c20*/  F2FP.RELU.BF16.F32.PACK_AB R7, R11, R10 ;  /* 0x0000000a0b07723e */ /* 0x000fe200000018ff */
[C---:B------:R-:W-:Y:S01]  /*9c30*/  FMUL R3, R78.reuse, R14 ;  /* 0x0000000e4e037220 */ /* 0x040fe20000400000 */
[----:B------:R-:W-:Y:S01]  /*9c40*/  LOP3.LUT R114, R115, 0xffff0000, RZ, 0xc0, !PT ;  /* 0xffff000073727812 */ /* 0x000fe200078ec0ff */
[----:B------:R-:W-:Y:S01]  /*9c50*/  FMUL R15, R78, R15 ;  /* 0x0000000f4e0f7220 */ /* 0x000fe20000400000 */
[C---:B------:R-:W-:Y:S01]  /*9c60*/  SHF.L.U32 R113, R120.reuse, 0x10, RZ ;  /* 0x0000001078717819 */ /* 0x040fe200000006ff */
[----:B------:R-:W-:Y:S01]  /*9c70*/  FFMA R0, R81, R89, R0 ;  /* 0x0000005951007223 */ /* 0x000fe20000000000 */
[----:B------:R-:W-:Y:S01]  /*9c80*/  LOP3.LUT R116, R120, 0xffff0000, RZ, 0xc0, !PT ;  /* 0xffff000078747812 */ /* 0x000fe200078ec0ff */
[C---:B------:R-:W-:Y:S01]  /*9c90*/  FMUL R12, R78.reuse, R16 ;  /* 0x000000104e0c7220 */ /* 0x040fe20000400000 */
[----:B------:R-:W-:Y:S01]  /*9ca0*/  SHF.L.U32 R115, R121, 0x10, RZ ;  /* 0x0000001079737819 */ /* 0x000fe200000006ff */
[----:B------:R-:W-:Y:S01]  /*9cb0*/  FFMA R2, R81, R91, R2 ;  /* 0x0000005b51027223 */ /* 0x000fe20000000002 */
[----:B------:R-:W-:Y:S01]  /*9cc0*/  LOP3.LUT R118, R121, 0xffff0000, RZ, 0xc0, !PT ;  /* 0xffff000079767812 */ /* 0x000fe200078ec0ff */
[----:B------:R-:W-:Y:S01]  /*9cd0*/  FMUL R13, R78, R17 ;  /* 0x000000114e0d7220 */ /* 0x000fe20000400000 */
[----:B------:R-:W-:Y:S01]  /*9ce0*/  SHF.L.U32 R117, R122, 0x10, RZ ;  /* 0x000000107a757819 */ /* 0x000fe200000006ff */
[C---:B------:R-:W-:Y:S01]  /*9cf0*/  FFMA R3, R81.reuse, R92, R3 ;  /* 0x0000005c51037223 */ /* 0x040fe20000000003 */
[----:B------:R-:W-:Y:S01]  /*9d00*/  F2FP.RELU.BF16.F32.PACK_AB R8, R2, R0 ;  /* 0x000000000208723e */ /* 0x000fe200000018ff */
[----:B------:R-:W-:Y:S01]  /*9d10*/  FMUL R14, R78, R18 ;  /* 0x000000124e0e7220 */ /* 0x000fe20000400000 */
[----:B------:R-:W-:Y:S01]  /*9d20*/  LOP3.LUT R120, R122, 0xffff0000, RZ, 0xc0, !PT ;  /* 0xffff00007a787812 */ /* 0x000fe200078ec0ff */
[----:B------:R-:W-:Y:S01]  /*9d30*/  FFMA R15, R81, R94, R15 ;  /* 0x0000005e510f7223 */ /* 0x000fe2000000000f */
[C---:B------:R-:W-:Y:S01]  /*9d40*/  SHF.L.U32 R119, R123.reuse, 0x10, RZ ;  /* 0x000000107b777819 */ /* 0x040fe200000006ff */
[C---:B------:R-:W-:Y:S01]  /*9d50*/  FMUL R19, R78.reuse, R19 ;  /* 0x000000134e137220 */ /* 0x040fe20000400000 */
[----:B------:R-:W-:Y:S01]  /*9d60*/  LOP3.LUT R122, R123, 0xffff0000, RZ, 0xc0, !PT ;  /* 0xffff00007b7a7812 */ /* 0x000fe200078ec0ff */
[----:B------:R-:W-:Y:S01]  /*9d70*/  FFMA R12, R81, R93, R12 ;  /* 0x0000005d510c7223 */ /* 0x000fe2000000000c */
[----:B------:R-:W-:Y:S01]  /*9d80*/  F2FP.RELU.BF16.F32.PACK_AB R9, R15, R3 ;  /* 0x000000030f09723e */ /* 0x000fe200000018ff */
[----:B------:R-:W-:Y:S01]  /*9d90*/  FMUL R16, R78, R20 ;  /* 0x000000144e107220 */ /* 0x000fe20000400000 */
[C---:B------:R-:W-:Y:S01]  /*9da0*/  SHF.L.U32 R121, R128.reuse, 0x10, RZ ;  /* 0x0000001080797819 */ /* 0x040fe200000006ff */
[----:B------:R1:W-:Y:S01]  /*9db0*/  STS.128 [R186+UR46+0xc400], R4 ;  /* 0x00c40004ba007988 */ /* 0x0003e20008000c2e */
[C---:B------:R-:W-:Y:S01]  /*9dc0*/  FFMA R13, R81.reuse, R96, R13 ;  /* 0x00000060510d7223 */ /* 0x040fe2000000000d */
[----:B------:R-:W-:Y:S01]  /*9dd0*/  LOP3.LUT R124, R128, 0xffff0000, RZ, 0xc0, !PT ;  /* 0xffff0000807c7812 */ /* 0x000fe200078ec0ff */
[C---:B------:R-:W-:Y:S01]  /*9de0*/  FFMA R14, R81.reuse, R95, R14 ;  /* 0x0000005f510e7223 */ /* 0x040fe2000000000e */
[----:B------:R-:W-:Y:S01]  /*9df0*/  FFMA R19, R81, R98, R19 ;  /* 0x0000006251137223 */ /* 0x000fe20000000013 */
[----:B------:R-:W-:Y:S01]  /*9e00*/  SHF.L.U32 R123, R129, 0x10, RZ ;  /* 0x00000010817b7819 */ /* 0x000fe200000006ff */
[----:B------:R-:W-:Y:S01]  /*9e10*/  FFMA R16, R81, R97, R16 ;  /* 0x0000006151107223 */ /* 0x000fe20000000010 */
[----:B------:R-:W-:Y:S01]  /*9e20*/  F2FP.RELU.BF16.F32.PACK_AB R10, R13, R12 ;  /* 0x0000000c0d0a723e */ /* 0x000fe200000018ff */
[C---:B------:R-:W-:Y:S01]  /*9e30*/  FMUL R17, R78.reuse, R21 ;  /* 0x000000154e117220 */ /* 0x040fe20000400000 */
[----:B------:R-:W-:Y:S01]  /*9e40*/  F2FP.RELU.BF16.F32.PACK_AB R11, R19, R14 ;  /* 0x0000000e130b723e */ /* 0x000fe200000018ff */
[C---:B------:R-:W-:Y:S01]  /*9e50*/  FMUL R18, R78.reuse, R22 ;  /* 0x000000164e127220 */ /* 0x040fe20000400000 */
[C---:B------:R-:W-:Y:S01]  /*9e60*/  FMUL R23, R78.reuse, R23 ;  /* 0x000000174e177220 */ /* 0x040fe20000400000 */
[----:B------:R-:W-:Y:S01]  /*9e70*/  FFMA R17, R81, R100, R17 ;  /* 0x0000006451117223 */ /* 0x000fe20000000011 */
[C---:B------:R-:W-:Y:S01]  /*9e80*/  FMUL R20, R78.reuse, R24 ;  /* 0x000000184e147220 */ /* 0x040fe20000400000 */
[----:B------:R-:W-:Y:S01]  /*9e90*/  LOP3.LUT R126, R129, 0xffff0000, RZ, 0xc0, !PT ;  /* 0xffff0000817e7812 */ /* 0x000fe200078ec0ff */
[----:B------:R1:W-:Y:S01]  /*9ea0*/  STS.128 [R185+0xc400], R8 ;  /* 0x00c40008b9007388 */ /* 0x0003e20000000c00 */
[----:B------:R-:W-:Y:S01]  /*9eb0*/  FFMA R18, R81, R99, R18 ;  /* 0x0000006351127223 */ /* 0x000fe20000000012 */
[----:B------:R-:W-:Y:S01]  /*9ec0*/  F2FP.RELU.BF16.F32.PACK_AB R16, R17, R16 ;  /* 0x000000101110723e */ /* 0x000fe200000018ff */
[C---:B------:R-:W-:Y:S01]  /*9ed0*/  FFMA R23, R81.reuse, R102, R23 ;  /* 0x0000006651177223 */ /* 0x040fe20000000017 */
[----:B------:R-:W-:Y:S01]  /*9ee0*/  FFMA R20, R81, R101, R20 ;  /* 0x0000006551147223 */ /* 0x000fe20000000014 */
[----:B------:R-:W-:Y:S01]  /*9ef0*/  FMUL R21, R78, R25 ;  /* 0x000000194e157220 */ /* 0x000fe20000400000 */
[----:B------:R-:W-:Y:S01]  /*9f00*/  SHF.L.U32 R125, R130, 0x10, RZ ;  /* 0x00000010827d7819 */ /* 0x000fe200000006ff */
[C---:B------:R-:W-:Y:S01]  /*9f10*/  FMUL R22, R78.reuse, R26 ;  /* 0x0000001a4e167220 */ /* 0x040fe20000400000 */
[----:B------:R-:W-:Y:S01]  /*9f20*/  F2FP.RELU.BF16.F32.PACK_AB R17, R23, R18 ;  /* 0x000000121711723e */ /* 0x000fe200000018ff */
[C---:B------:R-:W-:Y:S01]  /*9f30*/  FFMA R21, R81.reuse, R104, R21 ;  /* 0x0000006851157223 */ /* 0x040fe20000000015 */
[----:B------:R-:W-:Y:S01]  /*9f40*/  FMUL R27, R78, R27 ;  /* 0x0000001b4e1b7220 */ /* 0x000fe20000400000 */
[----:B------:R-:W-:Y:S01]  /*9f50*/  FFMA R22, R81, R103, R22 ;  /* 0x0000006751167223 */ /* 0x000fe20000000016 */
[----:B------:R-:W-:Y:S01]  /*9f60*/  LOP3.LUT R128, R130, 0xffff0000, RZ, 0xc0, !PT ;  /* 0xffff000082807812 */ /* 0x000fe200078ec0ff */
[C---:B------:R-:W-:Y:S01]  /*9f70*/  FMUL R24, R78.reuse, R28 ;  /* 0x0000001c4e187220 */ /* 0x040fe20000400000 */
[----:B------:R-:W-:Y:S01]  /*9f80*/  F2FP.RELU.BF16.F32.PACK_AB R18, R21, R20 ;  /* 0x000000141512723e */ /* 0x000fe200000018ff */
[C---:B------:R-:W-:Y:S01]  /*9f90*/  FFMA R27, R81.reuse, R106, R27 ;  /* 0x0000006a511b7223 */ /* 0x040fe2000000001b */
[C---:B------:R-:W-:Y:S01]  /*9fa0*/  FMUL R25, R78.reuse, R29 ;  /* 0x0000001d4e197220 */ /* 0x040fe20000400000 */
[----:B------:R-:W-:Y:S01]  /*9fb0*/  FFMA R24, R81, R105, R24 ;  /* 0x0000006951187223 */ /* 0x000fe20000000018 */
[----:B------:R-:W-:Y:S01]  /*9fc0*/  SHF.L.U32 R127, R131, 0x10, RZ ;  /* 0x00000010837f7819 */ /* 0x000fe200000006ff */
[C---:B------:R-:W-:Y:S01]  /*9fd0*/  FMUL R26, R78.reuse, R30 ;  /* 0x0000001e4e1a7220 */ /* 0x040fe20000400000 */
[----:B------:R-:W-:Y:S01]  /*9fe0*/  F2FP.RELU.BF16.F32.PACK_AB R19, R27, R22 ;  /* 0x000000161b13723e */ /* 0x000fe200000018ff */
[C---:B------:R-:W-:Y:S01]  /*9ff0*/  FFMA R25, R81.reuse, R108, R25 ;  /* 0x0000006c51197223 */ /* 0x040fe20000000019 */
[C---:B------:R-:W-:Y:S01]  /*a000*/  FMUL R31, R78.reuse, R31 ;  /* 0x0000001f4e1f7220 */ /* 0x040fe20000400000 */
[----:B------:R-:W-:Y:S01]  /*a010*/  FFMA R26, R81, R107, R26 ;  /* 0x0000006b511a7223 */ /* 0x000fe2000000001a */
[----:B------:R-:W-:Y:S01]  /*a020*/  LOP3.LUT R130, R131, 0xffff0000, RZ, 0xc0, !PT ;  /* 0xffff000083827812 */ /* 0x000fe200078ec0ff */
[----:B------:R1:W-:Y:S01]  /*a030*/  STS.128 [R184+0xc400], R16 ;  /* 0x00c40010b8007388 */ /* 0x0003e20000000c00 */
[----:B------:R-:W-:Y:S01]  /*a040*/  F2FP.RELU.BF16.F32.PACK_AB R24, R25, R24 ;  /* 0x000000181918723e */ /* 0x000fe200000018ff */
[C---:B------:R-:W-:Y:S01]  /*a050*/  FFMA R31, R81.reuse, R110, R31 ;  /* 0x0000006e511f7223 */ /* 0x040fe2000000001f */
[C---:B------:R-:W-:Y:S01]  /*a060*/  FMUL R28, R78.reuse, R32 ;  /* 0x000000204e1c7220 */ /* 0x040fe20000400000 */
[C---:B------:R-:W-:Y:S01]  /*a070*/  FMUL R29, R78.reuse, R33 ;  /* 0x000000214e1d7220 */ /* 0x040fe20000400000 */
[----:B------:R-:W-:Y:S01]  /*a080*/  FMUL R30, R78, R34 ;  /* 0x000000224e1e7220 */ /* 0x000fe20000400000 */
[----:B------:R-:W-:Y:S01]  /*a090*/  SHF.L.U32 R129, R136, 0x10, RZ ;  /* 0x0000001088817819 */ /* 0x000fe200000006ff */
[----:B------:R-:W-:Y:S01]  /*a0a0*/  FFMA R28, R81, R109, R28 ;  /* 0x0000006d511c7223 */ /* 0x000fe2000000001c */
[----:B------:R-:W-:Y:S01]  /*a0b0*/  F2FP.RELU.BF16.F32.PACK_AB R25, R31, R26 ;  /* 0x0000001a1f19723e */ /* 0x000fe200000018ff */
[C---:B------:R-:W-:Y:S01]  /*a0c0*/  FFMA R29, R81.reuse, R112, R29 ;  /* 0x00000070511d7223 */ /* 0x040fe2000000001d */
[----:B------:R-:W-:Y:S01]  /*a0d0*/  FFMA R30, R81, R111, R30 ;  /* 0x0000006f511e7223 */ /* 0x000fe2000000001e */
[----:B------:R-:W-:Y:S01]  /*a0e0*/  FMUL R35, R78, R35 ;  /* 0x000000234e237220 */ /* 0x000fe20000400000 */
        /* <DEDUP_REMOVED lines=34> */
[----:B------:R-:W-:Y:S01]  /*a310*/  FFMA R41, R81, R124, R41 ;  /* 0x0000007c51297223 */ /* 0x000fe20000000029 */
[C---:B------:R-:W-:Y:S01]  /*a320*/  FMUL R47, R78.reuse, R47 ;  /* 0x0000002f4e2f7220 */ /* 0x040fe20000400000 */
[C---:B------:R-:W-:Y:S01]  /*a330*/  FMUL R44, R78.reuse, R48 ;  /* 0x000000304e2c7220 */ /* 0x040fe20000400000 */
[----:B------:R-:W-:Y:S01]  /*a340*/  FMUL R45, R78, R49 ;  /* 0x000000314e2d7220 */ /* 0x000fe20000400000 */
[----:B------:R1:W-:Y:S01]  /*a350*/  STS.128 [R181+0xc400], R32 ;  /* 0x00c40020b5007388 */ /* 0x0003e20000000c00 */
[----:B------:R-:W-:Y:S01]  /*a360*/  LOP3.LUT R138, R139, 0xffff0000, RZ, 0xc0, !PT ;  /* 0xffff00008b8a7812 */ /* 0x000fe200078ec0ff */
[----:B------:R-:W-:Y:S01]  /*a370*/  FFMA R42, R81, R123, R42 ;  /* 0x0000007b512a7223 */ /* 0x000fe2000000002a */
[----:B------:R-:W-:Y:S01]  /*a380*/  F2FP.RELU.BF16.F32.PACK_AB R40, R41, R40 ;  /* 0x000000282928723e */ /* 0x000fe200000018ff */
[C---:B------:R-:W-:Y:S01]  /*a390*/  FFMA R47, R81.reuse, R126, R47 ;  /* 0x0000007e512f7223 */ /* 0x040fe2000000002f */
[C---:B------:R-:W-:Y:S01]  /*a3a0*/  FFMA R44, R81.reuse, R125, R44 ;  /* 0x0000007d512c7223 */ /* 0x040fe2000000002c */
[----:B------:R-:W-:Y:S01]  /*a3b0*/  SHF.L.U32 R137, R144, 0x10, RZ ;  /* 0x0000001090897819 */ /* 0x000fe200000006ff */
[C---:B------:R-:W-:Y:S01]  /*a3c0*/  FFMA R45, R81.reuse, R128, R45 ;  /* 0x00000080512d7223 */ /* 0x040fe2000000002d */
[C---:B------:R-:W-:Y:S01]  /*a3d0*/  FMUL R46, R78.reuse, R50 ;  /* 0x000000324e2e7220 */ /* 0x040fe20000400000 */
[C---:B------:R-:W-:Y:S01]  /*a3e0*/  FMUL R51, R78.reuse, R51 ;  /* 0x000000334e337220 */ /* 0x040fe20000400000 */
[C---:B------:R-:W-:Y:S01]  /*a3f0*/  FMUL R48, R78.reuse, R52 ;  /* 0x000000344e307220 */ /* 0x040fe20000400000 */
[C---:B------:R-:W-:Y:S01]  /*a400*/  FMUL R49, R78.reuse, R53 ;  /* 0x000000354e317220 */ /* 0x040fe20000400000 */
[C---:B------:R-:W-:Y:S01]  /*a410*/  FFMA R46, R81.reuse, R127, R46 ;  /* 0x0000007f512e7223 */ /* 0x040fe2000000002e */
[C---:B------:R-:W-:Y:S01]  /*a420*/  FMUL R50, R78.reuse, R54 ;  /* 0x000000364e327220 */ /* 0x040fe20000400000 */
[C---:B------:R-:W-:Y:S01]  /*a430*/  FFMA R51, R81.reuse, R130, R51 ;  /* 0x0000008251337223 */ /* 0x040fe20000000033 */
[C---:B------:R-:W-:Y:S01]  /*a440*/  FMUL R55, R78.reuse, R55 ;  /* 0x000000374e377220 */ /* 0x040fe20000400000 */
[C---:B------:R-:W-:Y:S01]  /*a450*/  FFMA R48, R81.reuse, R129, R48 ;  /* 0x0000008151307223 */ /* 0x040fe20000000030 */
[C---:B------:R-:W-:Y:S01]  /*a460*/  FMUL R52, R78.reuse, R56 ;  /* 0x000000384e347220 */ /* 0x040fe20000400000 */
[C---:B------:R-:W-:Y:S01]  /*a470*/  FFMA R49, R81.reuse, R132, R49 ;  /* 0x0000008451317223 */ /* 0x040fe20000000031 */
[C---:B------:R-:W-:Y:S01]  /*a480*/  FMUL R53, R78.reuse, R57 ;  /* 0x000000394e357220 */ /* 0x040fe20000400000 */
[----:B------:R-:W-:Y:S01]  /*a490*/  FFMA R50, R81, R131, R50 ;  /* 0x0000008351327223 */ /* 0x000fe20000000032 */
[C---:B------:R-:W-:Y:S01]  /*a4a0*/  FMUL R54, R78.reuse, R58 ;  /* 0x0000003a4e367220 */ /* 0x040fe20000400000 */
[----:B------:R-:W-:Y:S01]  /*a4b0*/  F2FP.RELU.BF16.F32.PACK_AB R41, R47, R42 ;  /* 0x0000002a2f29723e */ /* 0x000fe200000018ff */
[----:B------:R-:W-:Y:S01]  /*a4c0*/  FFMA R55, R81, R134, R55 ;  /* 0x0000008651377223 */ /* 0x000fe20000000037 */
[C---:B------:R-:W-:Y:S01]  /*a4d0*/  FMUL R59, R78.reuse, R59 ;  /* 0x0000003b4e3b7220 */ /* 0x040fe20000400000 */
[----:B------:R-:W-:Y:S01]  /*a4e0*/  F2FP.RELU.BF16.F32.PACK_AB R42, R45, R44 ;  /* 0x0000002c2d2a723e */ /* 0x000fe200000018ff */
[----:B------:R-:W-:Y:S01]  /*a4f0*/  FFMA R52, R81, R133, R52 ;  /* 0x0000008551347223 */ /* 0x000fe20000000034 */
[----:B------:R-:W-:Y:S01]  /*a500*/  F2FP.RELU.BF16.F32.PACK_AB R43, R51, R46 ;  /* 0x0000002e332b723e */ /* 0x000fe200000018ff */
[----:B------:R-:W-:Y:S01]  /*a510*/  FMUL R56, R78, R60 ;  /* 0x0000003c4e387220 */ /* 0x000fe20000400000 */
[----:B------:R-:W-:Y:S01]  /*a520*/  LOP3.LUT R140, R144, 0xffff0000, RZ, 0xc0, !PT ;  /* 0xffff0000908c7812 */ /* 0x000fe200078ec0ff */
[----:B------:R-:W-:Y:S01]  /*a530*/  FFMA R53, R81, R136, R53 ;  /* 0x0000008851357223 */ /* 0x000fe20000000035 */
[----:B------:R-:W-:Y:S01]  /*a540*/  SHF.L.U32 R139, R145, 0x10, RZ ;  /* 0x00000010918b7819 */ /* 0x000fe200000006ff */
[----:B------:R1:W-:Y:S01]  /*a550*/  STS.128 [R180+0xc400], R40 ;  /* 0x00c40028b4007388 */ /* 0x0003e20000000c00 */
[C---:B------:R-:W-:Y:S01]  /*a560*/  FMUL R57, R78.reuse, R61 ;  /* 0x0000003d4e397220 */ /* 0x040fe20000400000 */
[----:B------:R-:W-:Y:S01]  /*a570*/  FFMA R54, R81, R135, R54 ;  /* 0x0000008751367223 */ /* 0x000fe20000000036 */
[----:B------:R-:W-:Y:S01]  /*a580*/  LOP3.LUT R142, R145, 0xffff0000, RZ, 0xc0, !PT ;  /* 0xffff0000918e7812 */ /* 0x000fe200078ec0ff */
[----:B------:R-:W-:Y:S01]  /*a590*/  FMUL R58, R78, R62 ;  /* 0x0000003e4e3a7220 */ /* 0x000fe20000400000 */
[C---:B------:R-:W-:Y:S01]  /*a5a0*/  FFMA R59, R81.reuse, R138, R59 ;  /* 0x0000008a513b7223 */ /* 0x040fe2000000003b */
[----:B------:R-:W-:Y:S01]  /*a5b0*/  SHF.L.U32 R141, R146, 0x10, RZ ;  /* 0x00000010928d7819 */ /* 0x000fe200000006ff */
[----:B------:R-:W-:Y:S01]  /*a5c0*/  FMUL R63, R78, R63 ;  /* 0x0000003f4e3f7220 */ /* 0x000fe20000400000 */
        /* <DEDUP_REMOVED lines=9> */
[C---:B------:R-:W-:Y:S01]  /*a660*/  FMUL R62, R78.reuse, R66 ;  /* 0x000000424e3e7220 */ /* 0x040fe20000400000 */
[----:B------:R-:W-:Y:S01]  /*a670*/  F2FP.RELU.BF16.F32.PACK_AB R49, R55, R50 ;  /* 0x000000323731723e */ /* 0x000fe200000018ff */
[----:B------:R-:W-:Y:S01]  /*a680*/  FFMA R63, R81, R142, R63 ;  /* 0x0000008e513f7223 */ /* 0x000fe2000000003f */
[----:B------:R-:W-:Y:S01]  /*a690*/  FMUL R67, R78, R67 ;  /* 0x000000434e437220 */ /* 0x000fe20000400000 */
[----:B------:R-:W-:Y:S01]  /*a6a0*/  F2FP.RELU.BF16.F32.PACK_AB R50, R53, R52 ;  /* 0x000000343532723e */ /* 0x000fe200000018ff */
[----:B------:R-:W-:Y:S01]  /*a6b0*/  FFMA R60, R81, R141, R60 ;  /* 0x0000008d513c7223 */ /* 0x000fe2000000003c */
[----:B------:R-:W-:Y:S01]  /*a6c0*/  F2FP.RELU.BF16.F32.PACK_AB R51, R59, R54 ;  /* 0x000000363b33723e */ /* 0x000fe200000018ff */
[C---:B------:R-:W-:Y:S01]  /*a6d0*/  FFMA R61, R81.reuse, R144, R61 ;  /* 0x00000090513d7223 */ /* 0x040fe2000000003d */
[C---:B------:R-:W-:Y:S01]  /*a6e0*/  FFMA R62, R81.reuse, R143, R62 ;  /* 0x0000008f513e7223 */ /* 0x040fe2000000003e */
[----:B------:R-:W-:Y:S01]  /*a6f0*/  FFMA R67, R81, R146, R67 ;  /* 0x0000009251437223 */ /* 0x000fe20000000043 */
[----:B------:R-:W-:Y:S01]  /*a700*/  F2FP.RELU.BF16.F32.PACK_AB R56, R57, R56 ;  /* 0x000000383938723e */ /* 0x000fe200000018ff */
[----:B------:R1:W-:Y:S01]  /*a710*/  STS.128 [R179+0xc400], R48 ;  /* 0x00c40030b3007388 */ /* 0x0003e20000000c00 */
[----:B------:R-:W-:Y:S02]  /*a720*/  F2FP.RELU.BF16.F32.PACK_AB R57, R63, R58 ;  /* 0x0000003a3f39723e */ /* 0x000fe400000018ff */
        /* <DEDUP_REMOVED lines=20> */
.L_x_122:
[----:B------:R-:W-:Y:S05]  /*a870*/  BSYNC.RECONVERGENT B0 ;  /* 0x0000000000007941 */ /* 0x000fea0003800200 */
.L_x_121:
[----:B------:R-:W-:Y:S01]  /*a880*/  BAR.SYNC.DEFER_BLOCKING 0x1, 0x80 ;  /* 0x0042000000007b1d */ /* 0x000fe20000010000 */
[----:B------:R-:W-:Y:S01]  /*a890*/  UISETP.NE.AND UP0, UPT, UR47, -0x4, UPT ;  /* 0xfffffffc2f00788c */ /* 0x000fe2000bf05270 */
[----:B------:R-:W-:Y:S08]  /*a8a0*/  IADD3 R76, PT, PT, R76, 0x1, RZ ;  /* 0x000000014c4c7810 */ /* 0x000ff00007ffe0ff */
[----:B------:R-:W-:Y:S05]  /*a8b0*/  BRA.U !UP0, `(.L_x_123) ;  /* 0x0000000108287547 */ /* 0x000fea000b800000 */
[----:B------:R-:W-:Y:S01]  /*a8c0*/  ISETP.NE.AND P0, PT, R183, RZ, PT ;  /* 0x000000ffb700720c */ /* 0x000fe20003f05270 */
[----:B------:R-:W-:Y:S01]  /*a8d0*/  IMAD.U32 R3, RZ, RZ, UR49 ;  /* 0x00000031ff037e24 */ /* 0x000fe2000f8e00ff */
[----:B------:R-:W-:Y:S01]  /*a8e0*/  UIADD3 UR49, UPT, UPT, UR49, 0x1, URZ ;  /* 0x0000000131317890 */ /* 0x000fe2000fffe0ff */
[----:B------:R-:W-:Y:S03]  /*a8f0*/  IMAD.U32 R0, RZ, RZ, UR37 ;  /* 0x00000025ff007e24 */ /* 0x000fe6000f8e00ff */
[----:B------:R-:W-:Y:S04]  /*a900*/  UISETP.NE.AND UP0, UPT, UR49, 0x4, UPT ;  /* 0x000000043100788c */ /* 0x000fe8000bf05270 */
[----:B------:R-:W-:Y:S03]  /*a910*/  USEL UR49, UR49, URZ, UP0 ;  /* 0x000000ff31317287 */ /* 0x000fe60008000000 */
[----:B------:R-:W-:Y:S05]  /*a920*/  @!P0 LEA R3, R3, UR46, 0x3 ;  /* 0x0000002e03038c11 */ /* 0x000fea000f8e18ff */
[----:B------:R-:W-:Y:S05]  /*a930*/  @!P0 VIADD R3, R3, 0x50 ;  /* 0x0000005003038836 */ /* 0x000fea0000000000 */
[----:B------:R-:W-:Y:S04]  /*a940*/  @!P0 PRMT R0, R0, 0x654, R3 ;  /* 0x0000065400008816 */ /* 0x000fe80000000003 */
[----:B------:R2:W-:Y:S03]  /*a950*/  @!P0 SYNCS.ARRIVE.TRANS64.RED.A1T0 RZ, [R0+URZ], RZ ;  /* 0x000000ff00ff89a7 */ /* 0x0005e600081004ff */
.L_x_123:
[----:B------:R-:W-:Y:S01]  /*a960*/  ISETP.NE.AND P2, PT, R175, RZ, PT ;  /* 0x000000ffaf00720c */ /* 0x000fe20003f45270 */
[----:B------:R-:W-:Y:S01]  /*a970*/  UIADD3 UR47, UPT, UPT, UR47, 0x4, URZ ;  /* 0x000000042f2f7890 */ /* 0x000fe2000fffe0ff */
[----:B------:R-:W-:Y:S01]  /*a980*/  ISETP.NE.AND P0, PT, R177, 0x2, PT ;  /* 0x00000002b100780c */ /* 0x000fe20003f05270 */
[----:B------:R-:W-:Y:S01]  /*a990*/  IMAD.IADD R20, R75, 0x1, R158 ;  /* 0x000000014b147824 */ /* 0x000fe200078e029e */
[----:B------:R-:W-:Y:S01]  /*a9a0*/  ISETP.NE.AND P1, PT, R76, 0x2, PT ;  /* 0x000000024c00780c */ /* 0x000fe20003f25270 */
[----:B------:R-:W-:Y:S01]  /*a9b0*/  IMAD.IADD R21, R77, 0x1, R160 ;  /* 0x000000014d157824 */ /* 0x000fe200078e02a0 */
[----:B--2---:R-:W-:Y:S02]  /*a9c0*/  SEL R0, RZ, 0x1, P0 ;  /* 0x00000001ff007807 */ /* 0x004fe40000000000 */
[----:B------:R-:W-:Y:S02]  /*a9d0*/  SEL R3, RZ, 0x1, P1 ;  /* 0x00000001ff037807 */ /* 0x000fe40000800000 */
[----:B------:R-:W-:Y:S02]  /*a9e0*/  LOP3.LUT R169, R169, R0, RZ, 0x3c, !PT ;  /* 0x00000000a9a97212 */ /* 0x000fe400078e3cff */
[----:B------:R-:W-:Y:S02]  /*a9f0*/  LOP3.LUT R170, R170, R3, RZ, 0x3c, !PT ;  /* 0x00000003aaaa7212 */ /* 0x000fe400078e3cff */
[----:B------:R-:W-:Y:S02]  /*aa00*/  @P2 R2UR UR36, R168 ;  /* 0x00000000a82422ca */ /* 0x000fe400000e0000 */
[----:B------:R-:W-:Y:S02]  /*aa10*/  SEL R177, R177, RZ, P0 ;  /* 0x000000ffb1b17207 */ /* 0x000fe40000000000 */
[----:B------:R-:W-:Y:S01]  /*aa20*/  SEL R76, R76, RZ, P1 ;  /* 0x000000ff4c4c7207 */ /* 0x000fe20000800000 */
[----:B------:R-:W-:Y:S10]  /*aa30*/  @P2 BRA `(.L_x_124) ;  /* 0xffffffa000102947 */ /* 0x000ff4000383ffff */
[----:B------:R-:W-:-:S09]  /*aa40*/  UISETP.NE.AND UP0, UPT, UR48, URZ, UPT ;  /* 0x000000ff3000728c */ /* 0x000fd2000bf05270 */
[----:B------:R-:W-:Y:S05]  /*aa50*/  BRA.U !UP0, `(.L_x_125) ;  /* 0x0000000108487547 */ /* 0x000fea000b800000 */
[----:B------:R-:W2:Y:S02]  /*aa60*/  LDCU.64 UR4, c[0x0][0x890] ;  /* 0x00011200ff0477ac */ /* 0x000ea40008000a00 */
[----:B--2---:R-:W-:-:S04]  /*aa70*/  UISETP.NE.U32.AND UP0, UPT, UR4, URZ, UPT ;  /* 0x000000ff0400728c */ /* 0x004fc8000bf05070 */
[----:B------:R-:W-:-:S09]  /*aa80*/  UISETP.NE.AND.EX UP0, UPT, UR5, URZ, UPT, UP0 ;  /* 0x000000ff0500728c */ /* 0x000fd2000bf05300 */
[----:B------:R-:W-:Y:S05]  /*aa90*/  BRA.U UP0, `(.L_x_126) ;  /* 0x00000001000c7547 */ /* 0x000fea000b800000 */
[----:B------:R-:W-:-:S13]  /*aaa0*/  FSETP.NEU.AND P0, PT, R81, RZ, PT ;  /* 0x000000ff5100720b */ /* 0x000fda0003f0d000 */
[----:B------:R-:W-:Y:S05]  /*aab0*/  @!P0 EXIT ;  /* 0x000000000000894d */ /* 0x000fea0003800000 */
[----:B------:R-:W-:Y:S05]  /*aac0*/  BRA `(.L_x_125) ;  /* 0x00000000002c7947 */ /* 0x000fea0003800000 */
.L_x_126:
[----:B------:R-:W-:Y:S01]  /*aad0*/  ISETP.NE.AND P0, PT, R176, RZ, PT ;  /* 0x000000ffb000720c */ /* 0x000fe20003f05270 */
[----:B------:R-:W-:-:S12]  /*aae0*/  BSSY.RECONVERGENT B0, `(.L_x_125) ;  /* 0x0000009000007945 */ /* 0x000fd80003800200 */
[----:B------:R-:W-:Y:S05]  /*aaf0*/  @P0 BRA `(.L_x_127) ;  /* 0x0000000000140947 */ /* 0x000fea0003800000 */
[----:B------:R-:W2:Y:S02]  /*ab00*/  LDCU.64 UR4, c[0x0][0x888] ;  /* 0x00011100ff0477ac */ /* 0x000ea40008000a00 */
[----:B--2---:R-:W-:-:S04]  /*ab10*/  ISETP.NE.U32.AND P0, PT, RZ, UR4, PT ;  /* 0x00000004ff007c0c */ /* 0x004fc8000bf05070 */
[----:B------:R-:W-:-:S13]  /*ab20*/  ISETP.NE.AND.EX P0, PT, RZ, UR5, PT, P0 ;  /* 0x00000005ff007c0c */ /* 0x000fda000bf05300 */
[----:B------:R-:W-:Y:S05]  /*ab30*/  @!P0 EXIT ;  /* 0x000000000000894d */ /* 0x000fea0003800000 */
[----:B------:R-:W-:Y:S05]  /*ab40*/  BRA `(.L_x_128) ;  /* 0x0000000000087947 */ /* 0x000fea0003800000 */
.L_x_127:
[----:B------:R-:W-:-:S13]  /*ab50*/  FSETP.NEU.AND P0, PT, R81, RZ, PT ;  /* 0x000000ff5100720b */ /* 0x000fda0003f0d000 */
[----:B------:R-:W-:Y:S05]  /*ab60*/  @!P0 EXIT ;  /* 0x000000000000894d */ /* 0x000fea0003800000 */
.L_x_128:
[----:B------:R-:W-:Y:S05]  /*ab70*/  BSYNC.RECONVERGENT B0 ;  /* 0x0000000000007941 */ /* 0x000fea0003800200 */
.L_x_125:
[----:B------:R-:W-:Y:S01]  /*ab80*/  ULEA UR4, UR49, UR46, 0x3 ;  /* 0x0000002e31047291 */ /* 0x000fe2000f8e18ff */
[----:B------:R-:W-:-:S04]  /*ab90*/  DEPBAR.LE SB0, 0x0 ;  /* 0x000080000000791a */ /* 0x000fc80000000000 */
[----:B------:R-:W-:-:S04]  /*aba0*/  UIADD3 UR4, UPT, UPT, UR4, 0x50, URZ ;  /* 0x0000005004047890 */ /* 0x000fc8000fffe0ff */
[----:B------:R-:W-:-:S09]  /*abb0*/  UPRMT UR4, UR37, 0x654, UR4 ;  /* 0x0000065425047896 */ /* 0x000fd20008000004 */
[----:B------:R-:W-:Y:S01]  /*abc0*/  SYNCS.ARRIVE.TRANS64.RED.A1T0 RZ, [UR4], RZ ;  /* 0x000000ffffff79a7 */ /* 0x000fe20008100404 */
[----:B------:R-:W-:Y:S05]  /*abd0*/  EXIT ;  /* 0x000000000000794d */ /* 0x000fea0003800000 */
.L_x_19:
[----:B----4-:R4:W1:Y:S02]  /*abe0*/  SYNCS.PHASECHK.TRANS64.TRYWAIT P0, [R3+URZ+0xd0], R2 ;  /* 0x0000d002030075a7 */ /* 0x01086400080011ff */
[----:B-1----:R-:W-:Y:S05]  /*abf0*/  @!P0 NANOSLEEP.SYNCS 0x989680 ;  /* 0x009896800000895d */ /* 0x002fea0003900000 */
[----:B------:R-:W1:Y:S02]  /*ac00*/  @!P0 SYNCS.PHASECHK.TRANS64 P0, [R3+URZ+0xd0], R2 ;  /* 0x0000d002030085a7 */ /* 0x000e6400080010ff */
[----:B-1----:R-:W-:Y:S05]  /*ac10*/  @!P0 BRA `(.L_x_19) ;  /* 0xfffffffc00f08947 */ /* 0x002fea000383ffff */
[----:B------:R-:W-:Y:S05]  /*ac20*/  BRA `(.L_x_129) ;  /* 0xffffff6800447947 */ /* 0x000fea000383ffff */
.L_x_22:
[----:B-1----:R-:W-:-:S07]  /*ac30*/  MOV R2, UR33 ;  /* 0x0000002100027c02 */ /* 0x002fce0008000f00 */
.L_x_130:
[----:B-1----:R1:W4:Y:S02]  /*ac40*/  SYNCS.PHASECHK.TRANS64.TRYWAIT P0, [R2+URZ+0x18], R5 ;  /* 0x00001805020075a7 */ /* 0x00232400080011ff */
[----:B----4-:R-:W-:Y:S05]  /*ac50*/  @!P0 NANOSLEEP.SYNCS 0x989680 ;  /* 0x009896800000895d */ /* 0x010fea0003900000 */
[----:B------:R-:W4:Y:S02]  /*ac60*/  @!P0 SYNCS.PHASECHK.TRANS64 P0, [R2+URZ+0x18], R5 ;  /* 0x00001805020085a7 */ /* 0x000f2400080010ff */
[----:B----4-:R-:W-:Y:S05]  /*ac70*/  @!P0 BRA `(.L_x_130) ;  /* 0xfffffffc00f08947 */ /* 0x010fea000383ffff */
[----:B------:R-:W-:Y:S05]  /*ac80*/  BRA `(.L_x_21) ;  /* 0xffffff6800947947 */ /* 0x000fea000383ffff */
.L_x_28:
[----:B-1----:R-:W-:-:S07]  /*ac90*/  MOV R2, UR17 ;  /* 0x0000001100027c02 */ /* 0x002fce0008000f00 */
.L_x_131:
[----:B-1----:R1:W4:Y:S02]  /*aca0*/  SYNCS.PHASECHK.TRANS64.TRYWAIT P0, [R2+URZ+0x18], R5 ;  /* 0x00001805020075a7 */ /* 0x00232400080011ff */
[----:B----4-:R-:W-:Y:S05]  /*acb0*/  @!P0 NANOSLEEP.SYNCS 0x989680 ;  /* 0x009896800000895d */ /* 0x010fea0003900000 */
[----:B------:R-:W4:Y:S02]  /*acc0*/  @!P0 SYNCS.PHASECHK.TRANS64 P0, [R2+URZ+0x18], R5 ;  /* 0x00001805020085a7 */ /* 0x000f2400080010ff */
[----:B----4-:R-:W-:Y:S05]  /*acd0*/  @!P0 BRA `(.L_x_131) ;  /* 0xfffffffc00f08947 */ /* 0x010fea000383ffff */
[----:B------:R-:W-:Y:S05]  /*ace0*/  BRA `(.L_x_27) ;  /* 0xffffff6c00407947 */ /* 0x000fea000383ffff */
.L_x_32:
[----:B-1----:R1:W4:Y:S02]  /*acf0*/  SYNCS.PHASECHK.TRANS64.TRYWAIT P0, [R2+URZ+0x80], R3 ;  /* 0x00008003020075a7 */ /* 0x00232400080011ff */
[----:B----4-:R-:W-:Y:S05]  /*ad00*/  @!P0 NANOSLEEP.SYNCS 0x989680 ;  /* 0x009896800000895d */ /* 0x010fea0003900000 */
[----:B------:R-:W4:Y:S02]  /*ad10*/  @!P0 SYNCS.PHASECHK.TRANS64 P0, [R2+URZ+0x80], R3 ;  /* 0x00008003020085a7 */ /* 0x000f2400080010ff */
[----:B----4-:R-:W-:Y:S05]  /*ad20*/  @!P0 BRA `(.L_x_32) ;  /* 0xfffffffc00f08947 */ /* 0x010fea000383ffff */
[----:B------:R-:W-:Y:S05]  /*ad30*/  BRA `(.L_x_132) ;  /* 0xffffff6c00d07947 */ /* 0x000fea000383ffff */
.L_x_36:
[----:B--2---:R-:W-:-:S07]  /*ad40*/  MOV R0, UR5 ;  /* 0x0000000500007c02 */ /* 0x004fce0008000f00 */
.L_x_133:
[----:B-1----:R1:W2:Y:S02]  /*ad50*/  SYNCS.PHASECHK.TRANS64.TRYWAIT P0, [R0+URZ], R3 ;  /* 0x00000003000075a7 */ /* 0x0022a400080011ff */
[----:B--2---:R-:W-:Y:S05]  /*ad60*/  @!P0 NANOSLEEP.SYNCS 0x989680 ;  /* 0x009896800000895d */ /* 0x004fea0003900000 */
[----:B------:R-:W2:Y:S02]  /*ad70*/  @!P0 SYNCS.PHASECHK.TRANS64 P0, [R0+URZ], R3 ;  /* 0x00000003000085a7 */ /* 0x000ea400080010ff */
[----:B--2---:R-:W-:Y:S05]  /*ad80*/  @!P0 BRA `(.L_x_133) ;  /* 0xfffffffc00f08947 */ /* 0x004fea000383ffff */
[----:B------:R-:W-:Y:S05]  /*ad90*/  BRA `(.L_x_134) ;  /* 0xffffff7400407947 */ /* 0x000fea000383ffff */
.L_x_37:
[----:B--2---:R-:W-:-:S07]  /*ada0*/  MOV R0, UR5 ;  /* 0x0000000500007c02 */ /* 0x004fce0008000f00 */
.L_x_135:
[----:B-1----:R1:W2:Y:S02]  /*adb0*/  SYNCS.PHASECHK.TRANS64.TRYWAIT P0, [R0+URZ], R3 ;  /* 0x00000003000075a7 */ /* 0x0022a400080011ff */
[----:B--2---:R-:W-:Y:S05]  /*adc0*/  @!P0 NANOSLEEP.SYNCS 0x989680 ;  /* 0x009896800000895d */ /* 0x004fea0003900000 */
[----:B------:R-:W2:Y:S02]  /*add0*/  @!P0 SYNCS.PHASECHK.TRANS64 P0, [R0+URZ], R3 ;  /* 0x00000003000085a7 */ /* 0x000ea400080010ff */
[----:B--2---:R-:W-:Y:S05]  /*ade0*/  @!P0 BRA `(.L_x_135) ;  /* 0xfffffffc00f08947 */ /* 0x004fea000383ffff */
[----:B------:R-:W-:Y:S05]  /*adf0*/  BRA `(.L_x_136) ;  /* 0xffffff74004c7947 */ /* 0x000fea000383ffff */
.L_x_40:
[----:B-1----:R1:W2:Y:S02]  /*ae00*/  SYNCS.PHASECHK.TRANS64.TRYWAIT P0, [R0+URZ+0xc0], R5 ;  /* 0x0000c005000075a7 */ /* 0x0022a400080011ff */
[----:B--2---:R-:W-:Y:S05]  /*ae10*/  @!P0 NANOSLEEP.SYNCS 0x989680 ;  /* 0x009896800000895d */ /* 0x004fea0003900000 */
[----:B------:R-:W2:Y:S02]  /*ae20*/  @!P0 SYNCS.PHASECHK.TRANS64 P0, [R0+URZ+0xc0], R5 ;  /* 0x0000c005000085a7 */ /* 0x000ea400080010ff */
[----:B--2---:R-:W-:Y:S05]  /*ae30*/  @!P0 BRA `(.L_x_40) ;  /* 0xfffffffc00f08947 */ /* 0x004fea000383ffff */
[----:B------:R-:W-:Y:S05]  /*ae40*/  BRA `(.L_x_137) ;  /* 0xffffff7400a87947 */ /* 0x000fea000383ffff */
.L_x_41:
[----:B------:R-:W-:-:S07]  /*ae50*/  MOV R0, UR5 ;  /* 0x0000000500007c02 */ /* 0x000fce0008000f00 */
.L_x_138:
[----:B-1----:R1:W2:Y:S02]  /*ae60*/  SYNCS.PHASECHK.TRANS64.TRYWAIT P0, [R0+URZ+0x90], R5 ;  /* 0x00009005000075a7 */ /* 0x0022a400080011ff */
[----:B--2---:R-:W-:Y:S05]  /*ae70*/  @!P0 NANOSLEEP.SYNCS 0x989680 ;  /* 0x009896800000895d */ /* 0x004fea0003900000 */
[----:B------:R-:W2:Y:S02]  /*ae80*/  @!P0 SYNCS.PHASECHK.TRANS64 P0, [R0+URZ+0x90], R5 ;  /* 0x00009005000085a7 */ /* 0x000ea400080010ff */
[----:B--2---:R-:W-:Y:S05]  /*ae90*/  @!P0 BRA `(.L_x_138) ;  /* 0xfffffffc00f08947 */ /* 0x004fea000383ffff */
[----:B------:R-:W-:Y:S05]  /*aea0*/  BRA `(.L_x_139) ;  /* 0xffffff7400b87947 */ /* 0x000fea000383ffff */
.L_x_42:
[----:B-1----:R1:W2:Y:S02]  /*aeb0*/  SYNCS.PHASECHK.TRANS64.TRYWAIT P1, [R0+URZ+0x80], R5 ;  /* 0x00008005000075a7 */ /* 0x0022a400080211ff */
[----:B--2---:R-:W-:Y:S05]  /*aec0*/  @!P1 NANOSLEEP.SYNCS 0x989680 ;  /* 0x009896800000995d */ /* 0x004fea0003900000 */
[----:B------:R-:W2:Y:S02]  /*aed0*/  @!P1 SYNCS.PHASECHK.TRANS64 P1, [R0+URZ+0x80], R5 ;  /* 0x00008005000095a7 */ /* 0x000ea400080210ff */
[----:B--2---:R-:W-:Y:S05]  /*aee0*/  @!P1 BRA `(.L_x_42) ;  /* 0xfffffffc00f09947 */ /* 0x004fea000383ffff */
[----:B------:R-:W-:Y:S05]  /*aef0*/  BRA `(.L_x_140) ;  /* 0xffffff7400e87947 */ /* 0x000fea000383ffff */
.L_x_45:
[----:B------:R-:W-:-:S07]  /*af00*/  MOV R0, UR5 ;  /* 0x0000000500007c02 */ /* 0x000fce0008000f00 */
.L_x_141:
[----:B-1----:R1:W2:Y:S02]  /*af10*/  SYNCS.PHASECHK.TRANS64.TRYWAIT P0, [R0+URZ+0x90], R3 ;  /* 0x00009003000075a7 */ /* 0x0022a400080011ff */
[----:B--2---:R-:W-:Y:S05]  /*af20*/  @!P0 NANOSLEEP.SYNCS 0x989680 ;  /* 0x009896800000895d */ /* 0x004fea0003900000 */
[----:B------:R-:W2:Y:S02]  /*af30*/  @!P0 SYNCS.PHASECHK.TRANS64 P0, [R0+URZ+0x90], R3 ;  /* 0x00009003000085a7 */ /* 0x000ea400080010ff */
[----:B--2---:R-:W-:Y:S05]  /*af40*/  @!P0 BRA `(.L_x_141) ;  /* 0xfffffffc00f08947 */ /* 0x004fea000383ffff */
[----:B------:R-:W-:Y:S05]  /*af50*/  BRA `(.L_x_44) ;  /* 0xffffff78003c7947 */ /* 0x000fea000383ffff */
.L_x_52:
[----:B-1----:R1:W2:Y:S02]  /*af60*/  SYNCS.PHASECHK.TRANS64.TRYWAIT P1, [R0+URZ+0x80], R5 ;  /* 0x00008005000075a7 */ /* 0x0022a400080211ff */
[----:B--2---:R-:W-:Y:S05]  /*af70*/  @!P1 NANOSLEEP.SYNCS 0x989680 ;  /* 0x009896800000995d */ /* 0x004fea0003900000 */
[----:B------:R-:W2:Y:S02]  /*af80*/  @!P1 SYNCS.PHASECHK.TRANS64 P1, [R0+URZ+0x80], R5 ;  /* 0x00008005000095a7 */ /* 0x000ea400080210ff */
[----:B--2---:R-:W-:Y:S05]  /*af90*/  @!P1 BRA `(.L_x_52) ;  /* 0xfffffffc00f09947 */ /* 0x004fea000383ffff */
[----:B------:R-:W-:Y:S05]  /*afa0*/  BRA `(.L_x_142) ;  /* 0xffffff7c00ac7947 */ /* 0x000fea000383ffff */
.L_x_53:
[----:B------:R-:W-:-:S07]  /*afb0*/  MOV R3, UR7 ;  /* 0x0000000700037c02 */ /* 0x000fce0008000f00 */
.L_x_143:
[----:B-1----:R1:W2:Y:S02]  /*afc0*/  SYNCS.PHASECHK.TRANS64.TRYWAIT P0, [R3+URZ+0xb0], R0 ;  /* 0x0000b000030075a7 */ /* 0x0022a400080011ff */
[----:B--2---:R-:W-:Y:S05]  /*afd0*/  @!P0 NANOSLEEP.SYNCS 0x989680 ;  /* 0x009896800000895d */ /* 0x004fea0003900000 */
[----:B------:R-:W2:Y:S02]  /*afe0*/  @!P0 SYNCS.PHASECHK.TRANS64 P0, [R3+URZ+0xb0], R0 ;  /* 0x0000b000030085a7 */ /* 0x000ea400080010ff */
[----:B--2---:R-:W-:Y:S05]  /*aff0*/  @!P0 BRA `(.L_x_143) ;  /* 0xfffffffc00f08947 */ /* 0x004fea000383ffff */
[----:B------:R-:W-:Y:S05]  /*b000*/  BRA `(.L_x_144) ;  /* 0xffffff7c00e47947 */ /* 0x000fea000383ffff */
.L_x_56:
[----:B------:R-:W-:Y:S07]  /*b010*/  MOV R0, UR6 ;  /* 0x0000000600007c02 */ /* 0x000fee0008000f00 */
.L_x_145:
[----:B-1----:R1:W2:Y:S02]  /*b020*/  SYNCS.PHASECHK.TRANS64.TRYWAIT P0, [R0+URZ], R3 ;  /* 0x00000003000075a7 */ /* 0x0022a400080011ff */
[----:B--2---:R-:W-:Y:S05]  /*b030*/  @!P0 NANOSLEEP.SYNCS 0x989680 ;  /* 0x009896800000895d */ /* 0x004fea0003900000 */
[----:B------:R-:W2:Y:S02]  /*b040*/  @!P0 SYNCS.PHASECHK.TRANS64 P0, [R0+URZ], R3 ;  /* 0x00000003000085a7 */ /* 0x000ea400080010ff */
[----:B--2---:R-:W-:Y:S05]  /*b050*/  @!P0 BRA `(.L_x_145) ;  /* 0xfffffffc00f08947 */ /* 0x004fea000383ffff */
[----:B------:R-:W-:Y:S05]  /*b060*/  BRA `(.L_x_55) ;  /* 0xffffff8000007947 */ /* 0x000fea000383ffff */
.L_x_59:
[----:B------:R-:W-:-:S07]  /*b070*/  MOV R0, UR6 ;  /* 0x0000000600007c02 */ /* 0x000fce0008000f00 */
.L_x_146:
[----:B--2---:R2:W4:Y:S02]  /*b080*/  SYNCS.PHASECHK.TRANS64.TRYWAIT P0, [R0+URZ], R3 ;  /* 0x00000003000075a7 */ /* 0x00452400080011ff */
[----:B----4-:R-:W-:Y:S05]  /*b090*/  @!P0 NANOSLEEP.SYNCS 0x989680 ;  /* 0x009896800000895d */ /* 0x010fea0003900000 */
[----:B------:R-:W4:Y:S02]  /*b0a0*/  @!P0 SYNCS.PHASECHK.TRANS64 P0, [R0+URZ], R3 ;  /* 0x00000003000085a7 */ /* 0x000f2400080010ff */
[----:B----4-:R-:W-:Y:S05]  /*b0b0*/  @!P0 BRA `(.L_x_146) ;  /* 0xfffffffc00f08947 */ /* 0x010fea000383ffff */
[----:B------:R-:W-:Y:S05]  /*b0c0*/  BRA `(.L_x_147) ;  /* 0xffffff8000dc7947 */ /* 0x000fea000383ffff */
.L_x_60:
[----:B------:R-:W-:-:S07]  /*b0d0*/  MOV R0, UR7 ;  /* 0x0000000700007c02 */ /* 0x000fce0008000f00 */
.L_x_148:
[----:B-1----:R1:W2:Y:S02]  /*b0e0*/  SYNCS.PHASECHK.TRANS64.TRYWAIT P0, [R0+URZ], R3 ;  /* 0x00000003000075a7 */ /* 0x0022a400080011ff */
[----:B--2---:R-:W-:Y:S05]  /*b0f0*/  @!P0 NANOSLEEP.SYNCS 0x989680 ;  /* 0x009896800000895d */ /* 0x004fea0003900000 */
[----:B------:R-:W2:Y:S02]  /*b100*/  @!P0 SYNCS.PHASECHK.TRANS64 P0, [R0+URZ], R3 ;  /* 0x00000003000085a7 */ /* 0x000ea400080010ff */
[----:B--2---:R-:W-:Y:S05]  /*b110*/  @!P0 BRA `(.L_x_148) ;  /* 0xfffffffc00f08947 */ /* 0x004fea000383ffff */
[----:B------:R-:W-:Y:S05]  /*b120*/  BRA `(.L_x_149) ;  /* 0xffffff8000e87947 */ /* 0x000fea000383ffff */
.L_x_65:
[----:B--2---:R2:W3:Y:S02]  /*b130*/  SYNCS.PHASECHK.TRANS64.TRYWAIT P0, [R0+URZ+0x80], R3 ;  /* 0x00008003000075a7 */ /* 0x0044e400080011ff */
[----:B---3--:R-:W-:Y:S05]  /*b140*/  @!P0 NANOSLEEP.SYNCS 0x989680 ;  /* 0x009896800000895d */ /* 0x008fea0003900000 */
[----:B------:R-:W3:Y:S02]  /*b150*/  @!P0 SYNCS.PHASECHK.TRANS64 P0, [R0+URZ+0x80], R3 ;  /* 0x00008003000085a7 */ /* 0x000ee400080010ff */
[----:B---3--:R-:W-:Y:S05]  /*b160*/  @!P0 BRA `(.L_x_65) ;  /* 0xfffffffc00f08947 */ /* 0x008fea000383ffff */
[----:B------:R-:W-:Y:S05]  /*b170*/  BRA `(.L_x_150) ;  /* 0xffffff8400f47947 */ /* 0x000fea000383ffff */
.L_x_68:
[----:B------:R-:W-:Y:S07]  /*b180*/  MOV R0, UR7 ;  /* 0x0000000700007c02 */ /* 0x000fee0008000f00 */
.L_x_151:
[----:B--2---:R2:W3:Y:S02]  /*b190*/  SYNCS.PHASECHK.TRANS64.TRYWAIT P0, [R0+URZ+0x78], R3 ;  /* 0x00007803000075a7 */ /* 0x0044e400080011ff */
[----:B---3--:R-:W-:Y:S05]  /*b1a0*/  @!P0 NANOSLEEP.SYNCS 0x989680 ;  /* 0x009896800000895d */ /* 0x008fea0003900000 */
[----:B------:R-:W3:Y:S02]  /*b1b0*/  @!P0 SYNCS.PHASECHK.TRANS64 P0, [R0+URZ+0x78], R3 ;  /* 0x00007803000085a7 */ /* 0x000ee400080010ff */
[----:B---3--:R-:W-:Y:S05]  /*b1c0*/  @!P0 BRA `(.L_x_151) ;  /* 0xfffffffc00f08947 */ /* 0x008fea000383ffff */
[----:B------:R-:W-:Y:S05]  /*b1d0*/  BRA `(.L_x_67) ;  /* 0xffffff8800d47947 */ /* 0x000fea000383ffff */
.L_x_71:
[----:B------:R-:W-:Y:S07]  /*b1e0*/  MOV R3, UR7 ;  /* 0x0000000700037c02 */ /* 0x000fee0008000f00 */
.L_x_152:
[----:B-1----:R1:W2:Y:S02]  /*b1f0*/  SYNCS.PHASECHK.TRANS64.TRYWAIT P0, [R3+URZ+0x50], R12 ;  /* 0x0000500c030075a7 */ /* 0x0022a400080011ff */
[----:B--2---:R-:W-:Y:S05]  /*b200*/  @!P0 NANOSLEEP.SYNCS 0x989680 ;  /* 0x009896800000895d */ /* 0x004fea0003900000 */
[----:B------:R-:W2:Y:S02]  /*b210*/  @!P0 SYNCS.PHASECHK.TRANS64 P0, [R3+URZ+0x50], R12 ;  /* 0x0000500c030085a7 */ /* 0x000ea400080010ff */
[----:B--2---:R-:W-:Y:S05]  /*b220*/  @!P0 BRA `(.L_x_152) ;  /* 0xfffffffc00f08947 */ /* 0x004fea000383ffff */
[----:B------:R-:W-:Y:S05]  /*b230*/  BRA `(.L_x_153) ;  /* 0xffffff8c004c7947 */ /* 0x000fea000383ffff */
.L_x_72:
[----:B-1----:R-:W-:Y:S07]  /*b240*/  MOV R3, UR7 ;  /* 0x0000000700037c02 */ /* 0x002fee0008000f00 */
.L_x_154:
[----:B-1----:R1:W2:Y:S02]  /*b250*/  SYNCS.PHASECHK.TRANS64.TRYWAIT P0, [R3+URZ+0x58], R12 ;  /* 0x0000580c030075a7 */ /* 0x0022a400080011ff */
[----:B--2---:R-:W-:Y:S05]  /*b260*/  @!P0 NANOSLEEP.SYNCS 0x989680 ;  /* 0x009896800000895d */ /* 0x004fea0003900000 */
[----:B------:R-:W2:Y:S02]  /*b270*/  @!P0 SYNCS.PHASECHK.TRANS64 P0, [R3+URZ+0x58], R12 ;  /* 0x0000580c030085a7 */ /* 0x000ea400080010ff */
[----:B--2---:R-:W-:Y:S05]  /*b280*/  @!P0 BRA `(.L_x_154) ;  /* 0xfffffffc00f08947 */ /* 0x004fea000383ffff */
[----:B------:R-:W-:Y:S05]  /*b290*/  BRA `(.L_x_155) ;  /* 0xffffff8c00887947 */ /* 0x000fea000383ffff */
.L_x_73:
[----:B-1----:R-:W-:Y:S07]  /*b2a0*/  MOV R3, UR7 ;  /* 0x0000000700037c02 */ /* 0x002fee0008000f00 */
.L_x_156:
[----:B-1----:R1:W2:Y:S02]  /*b2b0*/  SYNCS.PHASECHK.TRANS64.TRYWAIT P0, [R3+URZ+0x60], R12 ;  /* 0x0000600c030075a7 */ /* 0x0022a400080011ff */
[----:B--2---:R-:W-:Y:S05]  /*b2c0*/  @!P0 NANOSLEEP.SYNCS 0x989680 ;  /* 0x009896800000895d */ /* 0x004fea0003900000 */
[----:B------:R-:W2:Y:S02]  /*b2d0*/  @!P0 SYNCS.PHASECHK.TRANS64 P0, [R3+URZ+0x60], R12 ;  /* 0x0000600c030085a7 */ /* 0x000ea400080010ff */
[----:B--2---:R-:W-:Y:S05]  /*b2e0*/  @!P0 BRA `(.L_x_156) ;  /* 0xfffffffc00f08947 */ /* 0x004fea000383ffff */
[----:B------:R-:W-:Y:S05]  /*b2f0*/  BRA `(.L_x_157) ;  /* 0xffffff8c00d07947 */ /* 0x000fea000383ffff */
.L_x_74:
[----:B------:R-:W-:Y:S07]  /*b300*/  MOV R3, UR7 ;  /* 0x0000000700037c02 */ /* 0x000fee0008000f00 */
.L_x_158:
[----:B-1----:R1:W2:Y:S02]  /*b310*/  SYNCS.PHASECHK.TRANS64.TRYWAIT P0, [R3+URZ+0x68], R12 ;  /* 0x0000680c030075a7 */ /* 0x0022a400080011ff */
[----:B--2---:R-:W-:Y:S05]  /*b320*/  @!P0 NANOSLEEP.SYNCS 0x989680 ;  /* 0x009896800000895d */ /* 0x004fea0003900000 */
[----:B------:R-:W2:Y:S02]  /*b330*/  @!P0 SYNCS.PHASECHK.TRANS64 P0, [R3+URZ+0x68], R12 ;  /* 0x0000680c030085a7 */ /* 0x000ea400080010ff */
[----:B--2---:R-:W-:Y:S05]  /*b340*/  @!P0 BRA `(.L_x_158) ;  /* 0xfffffffc00f08947 */ /* 0x004fea000383ffff */
[----:B------:R-:W-:Y:S05]  /*b350*/  BRA `(.L_x_159) ;  /* 0xffffff9000587947 */ /* 0x000fea000383ffff */
.L_x_76:
[----:B------:R-:W-:-:S07]  /*b360*/  MOV R0, UR7 ;  /* 0x0000000700007c02 */ /* 0x000fce0008000f00 */
.L_x_160:
[----:B-1----:R1:W3:Y:S02]  /*b370*/  SYNCS.PHASECHK.TRANS64.TRYWAIT P0, [R0+URZ+0x50], R3 ;  /* 0x00005003000075a7 */ /* 0x0022e400080011ff */
[----:B---3--:R-:W-:Y:S05]  /*b380*/  @!P0 NANOSLEEP.SYNCS 0x989680 ;  /* 0x009896800000895d */ /* 0x008fea0003900000 */
[----:B------:R-:W3:Y:S02]  /*b390*/  @!P0 SYNCS.PHASECHK.TRANS64 P0, [R0+URZ+0x50], R3 ;  /* 0x00005003000085a7 */ /* 0x000ee400080010ff */
[----:B---3--:R-:W-:Y:S05]  /*b3a0*/  @!P0 BRA `(.L_x_160) ;  /* 0xfffffffc00f08947 */ /* 0x008fea000383ffff */
[----:B------:R-:W-:Y:S05]  /*b3b0*/  BRA `(.L_x_161) ;  /* 0xffffff9000c87947 */ /* 0x000fea000383ffff */
.L_x_77:
[----:B-1----:R-:W-:-:S07]  /*b3c0*/  MOV R0, UR7 ;  /* 0x0000000700007c02 */ /* 0x002fce0008000f00 */
.L_x_162:
[----:B-1----:R1:W3:Y:S02]  /*b3d0*/  SYNCS.PHASECHK.TRANS64.TRYWAIT P0, [R0+URZ+0x58], R3 ;  /* 0x00005803000075a7 */ /* 0x0022e400080011ff */
[----:B---3--:R-:W-:Y:S05]  /*b3e0*/  @!P0 NANOSLEEP.SYNCS 0x989680 ;  /* 0x009896800000895d */ /* 0x008fea0003900000 */
[----:B------:R-:W3:Y:S02]  /*b3f0*/  @!P0 SYNCS.PHASECHK.TRANS64 P0, [R0+URZ+0x58], R3 ;  /* 0x00005803000085a7 */ /* 0x000ee400080010ff */
[----:B---3--:R-:W-:Y:S05]  /*b400*/  @!P0 BRA `(.L_x_162) ;  /* 0xfffffffc00f08947 */ /* 0x008fea000383ffff */
[----:B------:R-:W-:Y:S05]  /*b410*/  BRA `(.L_x_163) ;  /* 0xffffff9000b87947 */ /* 0x000fea000383ffff */
.L_x_78:
[----:B-1----:R-:W-:-:S07]  /*b420*/  MOV R0, UR7 ;  /* 0x0000000700007c02 */ /* 0x002fce0008000f00 */
.L_x_164:
[----:B-1----:R1:W3:Y:S02]  /*b430*/  SYNCS.PHASECHK.TRANS64.TRYWAIT P0, [R0+URZ+0x60], R3 ;  /* 0x00006003000075a7 */ /* 0x0022e400080011ff */
[----:B---3--:R-:W-:Y:S05]  /*b440*/  @!P0 NANOSLEEP.SYNCS 0x989680 ;  /* 0x009896800000895d */ /* 0x008fea0003900000 */
[----:B------:R-:W3:Y:S02]  /*b450*/  @!P0 SYNCS.PHASECHK.TRANS64 P0, [R0+URZ+0x60], R3 ;  /* 0x00006003000085a7 */ /* 0x000ee400080010ff */
[----:B---3--:R-:W-:Y:S05]  /*b460*/  @!P0 BRA `(.L_x_164) ;  /* 0xfffffffc00f08947 */ /* 0x008fea000383ffff */
[----:B------:R-:W-:Y:S05]  /*b470*/  BRA `(.L_x_165) ;  /* 0xffffff9000a87947 */ /* 0x000fea000383ffff */
.L_x_80:
[----:B--2---:R2:W4:Y:S02]  /*b480*/  SYNCS.PHASECHK.TRANS64.TRYWAIT P0, [R0+URZ+0x80], R3 ;  /* 0x00008003000075a7 */ /* 0x00452400080011ff */
[----:B----4-:R-:W-:Y:S05]  /*b490*/  @!P0 NANOSLEEP.SYNCS 0x989680 ;  /* 0x009896800000895d */ /* 0x010fea0003900000 */
[----:B------:R-:W4:Y:S02]  /*b4a0*/  @!P0 SYNCS.PHASECHK.TRANS64 P0, [R0+URZ+0x80], R3 ;  /* 0x00008003000085a7 */ /* 0x000f2400080010ff */
[----:B----4-:R-:W-:Y:S05]  /*b4b0*/  @!P0 BRA `(.L_x_80) ;  /* 0xfffffffc00f08947 */ /* 0x010fea000383ffff */
[----:B------:R-:W-:Y:S05]  /*b4c0*/  BRA `(.L_x_166) ;  /* 0xffffff9400807947 */ /* 0x000fea000383ffff */
.L_x_92:
[----:B-1----:R-:W-:Y:S04]  /*b4d0*/  MOV R2, UR46 ;  /* 0x0000002e00027c02 */ /* 0x002fe80008000f00 */
[----:B------:R1:W2:Y:S03]  /*b4e0*/  SYNCS.PHASECHK.TRANS64.TRYWAIT P1, [R2+URZ+0x30], R3 ;  /* 0x00003003020075a7 */ /* 0x0002a600080211ff */
[----:B--2---:R-:W-:Y:S05]  /*b4f0*/  @!P1 NANOSLEEP.SYNCS 0x989680 ;  /* 0x009896800000995d */ /* 0x004fea0003900000 */
[----:B------:R-:W2:Y:S02]  /*b500*/  @!P1 SYNCS.PHASECHK.TRANS64 P1, [R2+URZ+0x30], R3 ;  /* 0x00003003020095a7 */ /* 0x000ea400080210ff */
[----:B--2---:R-:W-:Y:S05]  /*b510*/  @!P1 BRA `(.L_x_92) ;  /* 0xfffffffc00ec9947 */ /* 0x004fea000383ffff */
[----:B------:R-:W-:Y:S05]  /*b520*/  BRA `(.L_x_91) ;  /* 0xffffffa400147947 */ /* 0x000fea000383ffff */
.L_x_94:
[----:B-1----:R1:W4:Y:S02]  /*b530*/  SYNCS.PHASECHK.TRANS64.TRYWAIT P0, [R87+URZ+0xa0], R0 ;  /* 0x0000a000570075a7 */ /* 0x00232400080011ff */
[----:B----4-:R-:W-:Y:S05]  /*b540*/  @!P0 NANOSLEEP.SYNCS 0x989680 ;  /* 0x009896800000895d */ /* 0x010fea0003900000 */
[----:B------:R-:W4:Y:S02]  /*b550*/  @!P0 SYNCS.PHASECHK.TRANS64 P0, [R87+URZ+0xa0], R0 ;  /* 0x0000a000570085a7 */ /* 0x000f2400080010ff */
[----:B----4-:R-:W-:Y:S05]  /*b560*/  @!P0 BRA `(.L_x_94) ;  /* 0xfffffffc00f08947 */ /* 0x010fea000383ffff */
[----:B------:R-:W-:Y:S05]  /*b570*/  BRA `(.L_x_93) ;  /* 0xffffffa4004c7947 */ /* 0x000fea000383ffff */
.L_x_103:
[----:B---3--:R3:W4:Y:S02]  /*b580*/  SYNCS.PHASECHK.TRANS64.TRYWAIT P0, [R3+URZ+0x30], R0 ;  /* 0x00003000030075a7 */ /* 0x00872400080011ff */
[----:B----4-:R-:W-:Y:S05]  /*b590*/  @!P0 NANOSLEEP.SYNCS 0x989680 ;  /* 0x009896800000895d */ /* 0x010fea0003900000 */
[----:B------:R-:W4:Y:S02]  /*b5a0*/  @!P0 SYNCS.PHASECHK.TRANS64 P0, [R3+URZ+0x30], R0 ;  /* 0x00003000030085a7 */ /* 0x000f2400080010ff */
[----:B----4-:R-:W-:Y:S05]  /*b5b0*/  @!P0 BRA `(.L_x_103) ;  /* 0xfffffffc00f08947 */ /* 0x010fea000383ffff */
[----:B------:R-:W-:Y:S05]  /*b5c0*/  BRA `(.L_x_102) ;  /* 0xffffffb400f87947 */ /* 0x000fea000383ffff */
.L_x_111:
[----:B-1----:R1:W4:Y:S02]  /*b5d0*/  SYNCS.PHASECHK.TRANS64.TRYWAIT P0, [R0+URZ+0x30], R7 ;  /* 0x00003007000075a7 */ /* 0x00232400080011ff */
[----:B----4-:R-:W-:Y:S05]  /*b5e0*/  @!P0 NANOSLEEP.SYNCS 0x989680 ;  /* 0x009896800000895d */ /* 0x010fea0003900000 */
[----:B------:R-:W4:Y:S02]  /*b5f0*/  @!P0 SYNCS.PHASECHK.TRANS64 P0, [R0+URZ+0x30], R7 ;  /* 0x00003007000085a7 */ /* 0x000f2400080010ff */
[----:B----4-:R-:W-:Y:S05]  /*b600*/  @!P0 BRA `(.L_x_111) ;  /* 0xfffffffc00f08947 */ /* 0x010fea000383ffff */
[----:B------:R-:W-:Y:S05]  /*b610*/  BRA `(.L_x_110) ;  /* 0xffffffc800ec7947 */ /* 0x000fea000383ffff */
.L_x_119:
[----:B-1----:R1:W2:Y:S02]  /*b620*/  SYNCS.PHASECHK.TRANS64.TRYWAIT P0, [R3+URZ+0x30], R0 ;  /* 0x00003000030075a7 */ /* 0x0022a400080011ff */
[----:B--2---:R-:W-:Y:S05]  /*b630*/  @!P0 NANOSLEEP.SYNCS 0x989680 ;  /* 0x009896800000895d */ /* 0x004fea0003900000 */
[----:B------:R-:W2:Y:S02]  /*b640*/  @!P0 SYNCS.PHASECHK.TRANS64 P0, [R3+URZ+0x30], R0 ;  /* 0x00003000030085a7 */ /* 0x000ea400080010ff */
[----:B--2---:R-:W-:Y:S05]  /*b650*/  @!P0 BRA `(.L_x_119) ;  /* 0xfffffffc00f08947 */ /* 0x004fea000383ffff */
[----:B------:R-:W-:Y:S05]  /*b660*/  BRA `(.L_x_118) ;  /* 0xffffffdc00e07947 */ /* 0x000fea000383ffff */
        .weak           $__internal_0_$__cuda_sm10x_tcgen05_guardrail_trap_col_being_dealloced_not_returned_by_alloc
        .type           $__internal_0_$__cuda_sm10x_tcgen05_guardrail_trap_col_being_dealloced_not_returned_by_alloc,@function
        .size           $__internal_0_$__cuda_sm10x_tcgen05_guardrail_trap_col_being_dealloced_not_returned_by_alloc,($__internal_1_$__cuda_sm10x_tcgen05_guardrail_trap_phase_invalid_during_alloc - $__internal_0_$__cuda_sm10x_tcgen05_guardrail_trap_col_being_dealloced_not_returned_by_alloc)
$__internal_0_$__cuda_sm10x_tcgen05_guardrail_trap_col_being_dealloced_not_returned_by_alloc:
[----:B------:R-:W-:Y:S05]  /*b670*/  BPT.TRAP 0x1 ;  /* 0x000000040000795c */ /* 0x000fea0000300000 */
[----:B------:R-:W-:-:S04]  /*b680*/  HFMA2 R3, -RZ, RZ, 0, 0 ;  /* 0x00000000ff037431 */ /* 0x000fc800000001ff */
[----:B------:R-:W-:Y:S05]  /*b690*/  RET.REL.NODEC R2 `(_ZN7cutlass13device_kernelINS_4gemm6kernel13GemmUniversalIN4cute5tupleIJiiiiEEENS1_10collective13CollectiveMmaINS1_35MainloopSm100TmaUmmaWarpSpecializedILi3ELi2ELi2ENS5_IJNS4_1CILi1EEESB_SB_EEEEENS5_IJNSA_ILi128EEENSA_ILi256EEENSA_ILi64EEEEEENS_10bfloat16_tENS5_IJlSB_lEEESI_SJ_NS4_8TiledMMAINS4_8MMA_AtomIJNS4_20SM100_MMA_F16BF16_SSISI_SI_fLi128ELi256ELNS4_4UMMA5MajorE0ELSO_0ELNSN_7ScaleInE0ELSP_0EEEEEENS4_6LayoutISC_NS5_IJNSA_ILi0EEEST_ST_EEEEENS5_IJNS4_10UnderscoreESW_SW_EEEEENS4_13SM90_TMA_LOADENS4_14ComposedLayoutINS4_7SwizzleILi3ELi4ELi3EEENS4_18smem_ptr_flag_bitsILi16EEENSS_INS5_IJNSA_ILi8EEESG_EEENS5_IJSG_SB_EEEEEEEvNS4_8identityESZ_S19_vS1A_EENS_8epilogue10collective18CollectiveEpilogueINS1C_23Sm100TmaWarpSpecializedILi4ELi2ELi64ELb1ELb0EEEJSH_NS5_IJNSS_ISE_SB_EENSS_ISG_SB_EEEEESI_SJ_SI_SJ_NS1C_6fusion15FusionCallbacksIS1G_NS1K_13LinCombEltActINS1C_6thread4ReLuESI_fSI_fLNS_15FloatRoundStyleE2EEESH_S1J_JEEENS4_5SM1004TMEM4LOAD26SM100_TMEM_LOAD_32dp32b64xESZ_S19_NS4_39AutoVectorizingCopyWithAssumedAlignmentILi128EEENS4_14SM90_TMA_STOREES19_S1X_S1X_EEEvvEEEEvNT_6ParamsE) ;  /* 0xffffff4802587950 */ /* 0x000fea0003c3ffff */
        .weak           $__internal_1_$__cuda_sm10x_tcgen05_guardrail_trap_phase_invalid_during_alloc
        .type           $__internal_1_$__cuda_sm10x_tcgen05_guardrail_trap_phase_invalid_during_alloc,@function
        .size           $__internal_1_$__cuda_sm10x_tcgen05_guardrail_trap_phase_invalid_during_alloc,($__internal_2_$__cuda_sm10x_tcgen05_guardrail_trap_unallocated_columns_being_dealloced - $__internal_1_$__cuda_sm10x_tcgen05_guardrail_trap_phase_invalid_during_alloc)
$__internal_1_$__cuda_sm10x_tcgen05_guardrail_trap_phase_invalid_during_alloc:
[----:B------:R-:W-:Y:S05]  /*b6a0*/  BPT.TRAP 0x1 ;  /* 0x000000040000795c */ /* 0x000fea0000300000 */
[----:B------:R-:W-:-:S04]  /*b6b0*/  MOV R3, 0x0 ;  /* 0x0000000000037802 */ /* 0x000fc80000000f00 */
[----:B------:R-:W-:Y:S05]  /*b6c0*/  RET.REL.NODEC R2 `(_ZN7cutlass13device_kernelINS_4gemm6kernel13GemmUniversalIN4cute5tupleIJiiiiEEENS1_10collective13CollectiveMmaINS1_35MainloopSm100TmaUmmaWarpSpecializedILi3ELi2ELi2ENS5_IJNS4_1CILi1EEESB_SB_EEEEENS5_IJNSA_ILi128EEENSA_ILi256EEENSA_ILi64EEEEEENS_10bfloat16_tENS5_IJlSB_lEEESI_SJ_NS4_8TiledMMAINS4_8MMA_AtomIJNS4_20SM100_MMA_F16BF16_SSISI_SI_fLi128ELi256ELNS4_4UMMA5MajorE0ELSO_0ELNSN_7ScaleInE0ELSP_0EEEEEENS4_6LayoutISC_NS5_IJNSA_ILi0EEEST_ST_EEEEENS5_IJNS4_10UnderscoreESW_SW_EEEEENS4_13SM90_TMA_LOADENS4_14ComposedLayoutINS4_7SwizzleILi3ELi4ELi3EEENS4_18smem_ptr_flag_bitsILi16EEENSS_INS5_IJNSA_ILi8EEESG_EEENS5_IJSG_SB_EEEEEEEvNS4_8identityESZ_S19_vS1A_EENS_8epilogue10collective18CollectiveEpilogueINS1C_23Sm100TmaWarpSpecializedILi4ELi2ELi64ELb1ELb0EEEJSH_NS5_IJNSS_ISE_SB_EENSS_ISG_SB_EEEEESI_SJ_SI_SJ_NS1C_6fusion15FusionCallbacksIS1G_NS1K_13LinCombEltActINS1C_6thread4ReLuESI_fSI_fLNS_15FloatRoundStyleE2EEESH_S1J_JEEENS4_5SM1004TMEM4LOAD26SM100_TMEM_LOAD_32dp32b64xESZ_S19_NS4_39AutoVectorizingCopyWithAssumedAlignmentILi128EEENS4_14SM90_TMA_STOREES19_S1X_S1X_EEEvvEEEEvNT_6ParamsE) ;  /* 0xffffff48024c7950 */ /* 0x000fea0003c3ffff */
        .weak           $__internal_2_$__cuda_sm10x_tcgen05_guardrail_trap_unallocated_columns_being_dealloced
        .type           $__internal_2_$__cuda_sm10x_tcgen05_guardrail_trap_unallocated_columns_being_dealloced,@function
        .size           $__internal_2_$__cuda_sm10x_tcgen05_guardrail_trap_unallocated_columns_being_dealloced,(.L_x_168 - $__internal_2_$__cuda_sm10x_tcgen05_guardrail_trap_unallocated_columns_being_dealloced)
$__internal_2_$__cuda_sm10x_tcgen05_guardrail_trap_unallocated_columns_being_dealloced:
[----:B------:R-:W-:Y:S05]  /*b6d0*/  BPT.TRAP 0x1 ;  /* 0x000000040000795c */ /* 0x000fea0000300000 */
[----:B------:R-:W-:-:S04]  /*b6e0*/  HFMA2 R3, -RZ, RZ, 0, 0 ;  /* 0x00000000ff037431 */ /* 0x000fc800000001ff */
[----:B------:R-:W-:Y:S05]  /*b6f0*/  RET.REL.NODEC R2 `(_ZN7cutlass13device_kernelINS_4gemm6kernel13GemmUniversalIN4cute5tupleIJiiiiEEENS1_10collective13CollectiveMmaINS1_35MainloopSm100TmaUmmaWarpSpecializedILi3ELi2ELi2ENS5_IJNS4_1CILi1EEESB_SB_EEEEENS5_IJNSA_ILi128EEENSA_ILi256EEENSA_ILi64EEEEEENS_10bfloat16_tENS5_IJlSB_lEEESI_SJ_NS4_8TiledMMAINS4_8MMA_AtomIJNS4_20SM100_MMA_F16BF16_SSISI_SI_fLi128ELi256ELNS4_4UMMA5MajorE0ELSO_0ELNSN_7ScaleInE0ELSP_0EEEEEENS4_6LayoutISC_NS5_IJNSA_ILi0EEEST_ST_EEEEENS5_IJNS4_10UnderscoreESW_SW_EEEEENS4_13SM90_TMA_LOADENS4_14ComposedLayoutINS4_7SwizzleILi3ELi4ELi3EEENS4_18smem_ptr_flag_bitsILi16EEENSS_INS5_IJNSA_ILi8EEESG_EEENS5_IJSG_SB_EEEEEEEvNS4_8identityESZ_S19_vS1A_EENS_8epilogue10collective18CollectiveEpilogueINS1C_23Sm100TmaWarpSpecializedILi4ELi2ELi64ELb1ELb0EEEJSH_NS5_IJNSS_ISE_SB_EENSS_ISG_SB_EEEEESI_SJ_SI_SJ_NS1C_6fusion15FusionCallbacksIS1G_NS1K_13LinCombEltActINS1C_6thread4ReLuESI_fSI_fLNS_15FloatRoundStyleE2EEESH_S1J_JEEENS4_5SM1004TMEM4LOAD26SM100_TMEM_LOAD_32dp32b64xESZ_S19_NS4_39AutoVectorizingCopyWithAssumedAlignmentILi128EEENS4_14SM90_TMA_STOREES19_S1X_S1X_EEEvvEEEEvNT_6ParamsE) ;  /* 0xffffff4802407950 */ /* 0x000fea0003c3ffff */
.L_x_167:
[----:B------:R-:W-:-:S00]  /*b700*/  BRA `(.L_x_167) ;  /* 0xfffffffc00fc7947 */ /* 0x000fc0000383ffff */
[----:B------:R-:W-:-:S00]  /*b710*/  NOP ;  /* 0x0000000000007918 */ /* 0x000fc00000000000 */
        /* <DEDUP_REMOVED lines=14> */
.L_x_168:


//--------------------- .nv.global.init           --------------------------
	.section	.nv.global.init,"aw",@progbits
.nv.global.init:
	.type		$str$27,@object
	.size		$str$27,($str$28 - $str$27)
$str$27:
        /*0000*/ 	.byte	0x28, 0x61, 0x64, 0x64, 0x72, 0x65, 0x73, 0x73, 0x20, 0x26, 0x20, 0x6d, 0x61, 0x73, 0x6b, 0x29
        /*0010*/ 	.byte	0x20, 0x3d, 0x3d, 0x20, 0x30, 0x00
	.type		$str$28,@object
	.size		$str$28,($str$26 - $str$28)
$str$28:
        /*0016*/ 	.byte	0x2f, 0x74, 0x6d, 0x70, 0x2f, 0x63, 0x75, 0x74, 0x6c, 0x61, 0x73, 0x73, 0x5f, 0x73, 0x77, 0x65
        /*0026*/ 	.byte	0x65, 0x70, 0x5f, 0x73, 0x72, 0x63, 0x2f, 0x69, 0x6e, 0x63, 0x6c, 0x75, 0x64, 0x65, 0x2f, 0x63
        /*0036*/ 	.byte	0x75, 0x74, 0x65, 0x2f, 0x70, 0x6f, 0x69, 0x6e, 0x74, 0x65, 0x72, 0x5f, 0x66, 0x6c, 0x61, 0x67
        /*0046*/ 	.byte	0x67, 0x65, 0x64, 0x2e, 0x68, 0x70, 0x70, 0x00
	.type		$str$26,@object
	.size		$str$26,($str$25 - $str$26)
$str$26:
        /*004e*/ 	.byte	0x2f, 0x74, 0x6d, 0x70, 0x2f, 0x63, 0x75, 0x74, 0x6c, 0x61, 0x73, 0x73, 0x5f, 0x73, 0x77, 0x65
        /*005e*/ 	.byte	0x65, 0x70, 0x5f, 0x73, 0x72, 0x63, 0x2f, 0x69, 0x6e, 0x63, 0x6c, 0x75, 0x64, 0x65, 0x2f, 0x63
        /*006e*/ 	.byte	0x75, 0x74, 0x65, 0x2f, 0x61, 0x74, 0x6f, 0x6d, 0x2f, 0x63, 0x6f, 0x70, 0x79, 0x5f, 0x74, 0x72
        /*007e*/ 	.byte	0x61, 0x69, 0x74, 0x73, 0x5f, 0x73, 0x6d, 0x31, 0x30, 0x30, 0x2e, 0x68, 0x70, 0x70, 0x00
	.type		$str$25,@object
	.size		$str$25,(__unnamed_1 - $str$25)
$str$25:
        /*008d*/ 	.byte	0x28, 0x28, 0x75, 0x69, 0x6e, 0x74, 0x33, 0x32, 0x5f, 0x74, 0x28, 0x74, 0x68, 0x72, 0x65, 0x61
        /*009d*/ 	.byte	0x64, 0x49, 0x64, 0x78, 0x2e, 0x78, 0x29, 0x20, 0x2f, 0x20, 0x33, 0x32, 0x29, 0x20, 0x25, 0x20
        /*00ad*/ 	.byte	0x34, 0x29, 0x20, 0x3d, 0x3d, 0x20, 0x28, 0x28, 0x28, 0x74, 0x6d, 0x65, 0x6d, 0x5f, 0x61, 0x64
        /*00bd*/ 	.byte	0x64, 0x72, 0x20, 0x3e, 0x3e, 0x20, 0x31, 0x36, 0x29, 0x20, 0x2f, 0x20, 0x33, 0x32, 0x29, 0x20
        /*00cd*/ 	.byte	0x25, 0x20, 0x34, 0x29, 0x00
	.type		__unnamed_1,@object
	.size		__unnamed_1,(__unnamed_2 - __unnamed_1)
__unnamed_1:
        /*00d2*/ 	.byte	0x61, 0x75, 0x74, 0x6f, 0x20, 0x63, 0x75, 0x74, 0x65, 0x3a, 0x3a, 0x61, 0x73, 0x5f, 0x70, 0x6f
        /* <DEDUP_REMOVED lines=24> */
        /*0262*/ 	.byte	0x38, 0x31, 0x39, 0x32, 0x3e, 0x3e, 0x3e, 0x3e, 0x5d, 0x00
	.type		__unnamed_2,@object
	.size		__unnamed_2,(.L_2 - __unnamed_2)
__unnamed_2:
        /* <DEDUP_REMOVED lines=43> */
        /*051c*/ 	.byte	0x74, 0x65, 0x3a, 0x3a, 0x43, 0x3c, 0x30, 0x3e, 0x3e, 0x3e, 0x3e, 0x5d, 0x00
.L_2:


//--------------------- .nv.shared._ZN7cutlass13device_kernelINS_4gemm6kernel13GemmUniversalIN4cute5tupleIJiiiiEEENS1_10collective13CollectiveMmaINS1_35MainloopSm100TmaUmmaWarpSpecializedILi3ELi2ELi2ENS5_IJNS4_1CILi1EEESB_SB_EEEEENS5_IJNSA_ILi128EEENSA_ILi256EEENSA_ILi64EEEEEENS_10bfloat16_tENS5_IJlSB_lEEESI_SJ_NS4_8TiledMMAINS4_8MMA_AtomIJNS4_20SM100_MMA_F16BF16_SSISI_SI_fLi128ELi256ELNS4_4UMMA5MajorE0ELSO_0ELNSN_7ScaleInE0ELSP_0EEEEEENS4_6LayoutISC_NS5_IJNSA_ILi0EEEST_ST_EEEEENS5_IJNS4_10UnderscoreESW_SW_EEEEENS4_13SM90_TMA_LOADENS4_14ComposedLayoutINS4_7SwizzleILi3ELi4ELi3EEENS4_18smem_ptr_flag_bitsILi16EEENSS_INS5_IJNSA_ILi8EEESG_EEENS5_IJSG_SB_EEEEEEEvNS4_8identityESZ_S19_vS1A_EENS_8epilogue10collective18CollectiveEpilogueINS1C_23Sm100TmaWarpSpecializedILi4ELi2ELi64ELb1ELb0EEEJSH_NS5_IJNSS_ISE_SB_EENSS_ISG_SB_EEEEESI_SJ_SI_SJ_NS1C_6fusion15FusionCallbacksIS1G_NS1K_13LinCombEltActINS1C_6thread4ReLuESI_fSI_fLNS_15FloatRoundStyleE2EEESH_S1J_JEEENS4_5SM1004TMEM4LOAD26SM100_TMEM_LOAD_32dp32b64xESZ_S19_NS4_39AutoVectorizingCopyWithAssumedAlignmentILi128EEENS4_14SM90_TMA_STOREES19_S1X_S1X_EEEvvEEEEvNT_6ParamsE --------------------------
	.section	.nv.shared._ZN7cutlass13device_kernelINS_4gemm6kernel13GemmUniversalIN4cute5tupleIJiiiiEEENS1_10collective13CollectiveMmaINS1_35MainloopSm100TmaUmmaWarpSpecializedILi3ELi2ELi2ENS5_IJNS4_1CILi1EEESB_SB_EEEEENS5_IJNSA_ILi128EEENSA_ILi256EEENSA_ILi64EEEEEENS_10bfloat16_tENS5_IJlSB_lEEESI_SJ_NS4_8TiledMMAINS4_8MMA_AtomIJNS4_20SM100_MMA_F16BF16_SSISI_SI_fLi128ELi256ELNS4_4UMMA5MajorE0ELSO_0ELNSN_7ScaleInE0ELSP_0EEEEEENS4_6LayoutISC_NS5_IJNSA_ILi0EEEST_ST_EEEEENS5_IJNS4_10UnderscoreESW_SW_EEEEENS4_13SM90_TMA_LOADENS4_14ComposedLayoutINS4_7SwizzleILi3ELi4ELi3EEENS4_18smem_ptr_flag_bitsILi16EEENSS_INS5_IJNSA_ILi8EEESG_EEENS5_IJSG_SB_EEEEEEEvNS4_8identityESZ_S19_vS1A_EENS_8epilogue10collective18CollectiveEpilogueINS1C_23Sm100TmaWarpSpecializedILi4ELi2ELi64ELb1ELb0EEEJSH_NS5_IJNSS_ISE_SB_EENSS_ISG_SB_EEEEESI_SJ_SI_SJ_NS1C_6fusion15FusionCallbacksIS1G_NS1K_13LinCombEltActINS1C_6thread4ReLuESI_fSI_fLNS_15FloatRoundStyleE2EEESH_S1J_JEEENS4_5SM1004TMEM4LOAD26SM100_TMEM_LOAD_32dp32b64xESZ_S19_NS4_39AutoVectorizingCopyWithAssumedAlignmentILi128EEENS4_14SM90_TMA_STOREES19_S1X_S1X_EEEvvEEEEvNT_6ParamsE,"aw",@nobits
	.sectionflags	@""
	.align	16
	.zero		1024


//--------------------- .nv.shared.reserved.0     --------------------------
	.section	.nv.shared.reserved.0,"aw",@nobits
	.weak		__nv_reservedSMEM_offset_0_alias
	.size		__nv_reservedSMEM_offset_0_alias, 0, 64
	.other		__nv_reservedSMEM_offset_0_alias,@"STO_CUDA_RESERVED_SHARED STV_DEFAULT"
__nv_reservedSMEM_offset_0_alias:
	.zero		0
.nv.shared.reserved.0:
	.zero		64
	.weak		__nv_reservedSMEM_tcgen05_partition
	.type		__nv_reservedSMEM_tcgen05_partition,@object
	.size		__nv_reservedSMEM_tcgen05_partition,(.L_0 - __nv_reservedSMEM_tcgen05_partition)
__nv_reservedSMEM_tcgen05_partition:
	.zero		32
.L_0:


//--------------------- .nv.global                --------------------------
	.section	.nv.global,"aw",@nobits
.nv.global:
	.type		_ZN39_INTERNAL_81715f75_4_k_cu_1fb45386_27234cute1_E,@object
	.size		_ZN39_INTERNAL_81715f75_4_k_cu_1fb45386_27234cute1_E,(_ZN39_INTERNAL_81715f75_4_k_cu_1fb45386_27234cuda3std3__45__cpo6cbeginE - _ZN39_INTERNAL_81715f75_4_k_cu_1fb45386_27234cute1_E)
_ZN39_INTERNAL_81715f75_4_k_cu_1fb45386_27234cute1_E:
	.zero		1
	.type		_ZN39_INTERNAL_81715f75_4_k_cu_1fb45386_27234cuda3std3__45__cpo6cbeginE,@object
	.size		_ZN39_INTERNAL_81715f75_4_k_cu_1fb45386_27234cuda3std3__45__cpo6cbeginE,(_ZN39_INTERNAL_81715f75_4_k_cu_1fb45386_27234cuda3std3__48in_placeE - _ZN39_INTERNAL_81715f75_4_k_cu_1fb45386_27234cuda3std3__45__cpo6cbeginE)
_ZN39_INTERNAL_81715f75_4_k_cu_1fb45386_27234cuda3std3__45__cpo6cbeginE:
	.zero		1
	.type		_ZN39_INTERNAL_81715f75_4_k_cu_1fb45386_27234cuda3std3__48in_placeE,@object
	.size		_ZN39_INTERNAL_81715f75_4_k_cu_1fb45386_27234cuda3std3__48in_placeE,(_ZN39_INTERNAL_81715f75_4_k_cu_1fb45386_27234cuda3std6ranges3__45__cpo9iter_moveE - _ZN39_INTERNAL_81715f75_4_k_cu_1fb45386_27234cuda3std3__48in_placeE)
_ZN39_INTERNAL_81715f75_4_k_cu_1fb45386_27234cuda3std3__48in_placeE:
	.zero		1
	.type		_ZN39_INTERNAL_81715f75_4_k_cu_1fb45386_27234cuda3std6ranges3__45__cpo9iter_moveE,@object
	.size		_ZN39_INTERNAL_81715f75_4_k_cu_1fb45386_27234cuda3std6ranges3__45__cpo9iter_moveE,(_ZN39_INTERNAL_81715f75_4_k_cu_1fb45386_27234cuda3std3__45__cpo5beginE - _ZN39_INTERNAL_81715f75_4_k_cu_1fb45386_27234cuda3std6ranges3__45__cpo9iter_moveE)
_ZN39_INTERNAL_81715f75_4_k_cu_1fb45386_27234cuda3std6ranges3__45__cpo9iter_moveE:
	.zero		1
	.type		_ZN39_INTERNAL_81715f75_4_k_cu_1fb45386_27234cuda3std3__45__cpo5beginE,@object
	.size		_ZN39_INTERNAL_81715f75_4_k_cu_1fb45386_27234cuda3std3__45__cpo5beginE,(_ZN39_INTERNAL_81715f75_4_k_cu_1fb45386_27234cuda3std3__441_GLOBAL__N__81715f75_4_k_cu_1fb45386_27236ignoreE - _ZN39_INTERNAL_81715f75_4_k_cu_1fb45386_27234cuda3std3__45__cpo5beginE)
_ZN39_INTERNAL_81715f75_4_k_cu_1fb45386_27234cuda3std3__45__cpo5beginE:
	.zero		1
	.type		_ZN39_INTERNAL_81715f75_4_k_cu_1fb45386_27234cuda3std3__441_GLOBAL__N__81715f75_4_k_cu_1fb45386_27236ignoreE,@object
	.size		_ZN39_INTERNAL_81715f75_4_k_cu_1fb45386_27234cuda3std3__441_GLOBAL__N__81715f75_4_k_cu_1fb45386_27236ignoreE,(_ZN39_INTERNAL_81715f75_4_k_cu_1fb45386_27234cute7productE - _ZN39_INTERNAL_81715f75_4_k_cu_1fb45386_27234cuda3std3__441_GLOBAL__N__81715f75_4_k_cu_1fb45386_27236ignoreE)
_ZN39_INTERNAL_81715f75_4_k_cu_1fb45386_27234cuda3std3__441_GLOBAL__N__81715f75_4_k_cu_1fb45386_27236ignoreE:
	.zero		1
	.type		_ZN39_INTERNAL_81715f75_4_k_cu_1fb45386_27234cute7productE,@object
	.size		_ZN39_INTERNAL_81715f75_4_k_cu_1fb45386_27234cute7productE,(_ZN39_INTERNAL_81715f75_4_k_cu_1fb45386_27234cuda3std3__45__cpo3endE - _ZN39_INTERNAL_81715f75_4_k_cu_1fb45386_27234cute7productE)
_ZN39_INTERNAL_81715f75_4_k_cu_1fb45386_27234cute7productE:
	.zero		1
	.type		_ZN39_INTERNAL_81715f75_4_k_cu_1fb45386_27234cuda3std3__45__cpo3endE,@object
	.size		_ZN39_INTERNAL_81715f75_4_k_cu_1fb45386_27234cuda3std3__45__cpo3endE,(_ZN39_INTERNAL_81715f75_4_k_cu_1fb45386_27234cuda3std3__419piecewise_constructE - _ZN39_INTERNAL_81715f75_4_k_cu_1fb45386_27234cuda3std3__45__cpo3endE)
_ZN39_INTERNAL_81715f75_4_k_cu_1fb45386_27234cuda3std3__45__cpo3endE:
	.zero		1
	.type		_ZN39_INTERNAL_81715f75_4_k_cu_1fb45386_27234cuda3std3__419piecewise_constructE,@object
	.size		_ZN39_INTERNAL_81715f75_4_k_cu_1fb45386_27234cuda3std3__419piecewise_constructE,(_ZN39_INTERNAL_81715f75_4_k_cu_1fb45386_27234cuda3std3__45__cpo4cendE - _ZN39_INTERNAL_81715f75_4_k_cu_1fb45386_27234cuda3std3__419piecewise_constructE)
_ZN39_INTERNAL_81715f75_4_k_cu_1fb45386_27234cuda3std3__419piecewise_constructE:
	.zero		1
	.type		_ZN39_INTERNAL_81715f75_4_k_cu_1fb45386_27234cuda3std3__45__cpo4cendE,@object
	.size		_ZN39_INTERNAL_81715f75_4_k_cu_1fb45386_27234cuda3std3__45__cpo4cendE,(_ZN39_INTERNAL_81715f75_4_k_cu_1fb45386_27234cuda3std6ranges3__45__cpo4swapE - _ZN39_INTERNAL_81715f75_4_k_cu_1fb45386_27234cuda3std3__45__cpo4cendE)
_ZN39_INTERNAL_81715f75_4_k_cu_1fb45386_27234cuda3std3__45__cpo4cendE:
	.zero		1
	.type		_ZN39_INTERNAL_81715f75_4_k_cu_1fb45386_27234cuda3std6ranges3__45__cpo4swapE,@object
	.size		_ZN39_INTERNAL_81715f75_4_k_cu_1fb45386_27234cuda3std6ranges3__45__cpo4swapE,(.L_10 - _ZN39_INTERNAL_81715f75_4_k_cu_1fb45386_27234cuda3std6ranges3__45__cpo4swapE)
_ZN39_INTERNAL_81715f75_4_k_cu_1fb45386_27234cuda3std6ranges3__45__cpo4swapE:
	.zero		1
.L_10:


//--------------------- .nv.constant0._ZN7cutlass13device_kernelINS_4gemm6kernel13GemmUniversalIN4cute5tupleIJiiiiEEENS1_10collective13CollectiveMmaINS1_35MainloopSm100TmaUmmaWarpSpecializedILi3ELi2ELi2ENS5_IJNS4_1CILi1EEESB_SB_EEEEENS5_IJNSA_ILi128EEENSA_ILi256EEENSA_ILi64EEEEEENS_10bfloat16_tENS5_IJlSB_lEEESI_SJ_NS4_8TiledMMAINS4_8MMA_AtomIJNS4_20SM100_MMA_F16BF16_SSISI_SI_fLi128ELi256ELNS4_4UMMA5MajorE0ELSO_0ELNSN_7ScaleInE0ELSP_0EEEEEENS4_6LayoutISC_NS5_IJNSA_ILi0EEEST_ST_EEEEENS5_IJNS4_10UnderscoreESW_SW_EEEEENS4_13SM90_TMA_LOADENS4_14ComposedLayoutINS4_7SwizzleILi3ELi4ELi3EEENS4_18smem_ptr_flag_bitsILi16EEENSS_INS5_IJNSA_ILi8EEESG_EEENS5_IJSG_SB_EEEEEEEvNS4_8identityESZ_S19_vS1A_EENS_8epilogue10collective18CollectiveEpilogueINS1C_23Sm100TmaWarpSpecializedILi4ELi2ELi64ELb1ELb0EEEJSH_NS5_IJNSS_ISE_SB_EENSS_ISG_SB_EEEEESI_SJ_SI_SJ_NS1C_6fusion15FusionCallbacksIS1G_NS1K_13LinCombEltActINS1C_6thread4ReLuESI_fSI_fLNS_15FloatRoundStyleE2EEESH_S1J_JEEENS4_5SM1004TMEM4LOAD26SM100_TMEM_LOAD_32dp32b64xESZ_S19_NS4_39AutoVectorizingCopyWithAssumedAlignmentILi128EEENS4_14SM90_TMA_STOREES19_S1X_S1X_EEEvvEEEEvNT_6ParamsE --------------------------
	.section	.nv.constant0._ZN7cutlass13device_kernelINS_4gemm6kernel13GemmUniversalIN4cute5tupleIJiiiiEEENS1_10collective13CollectiveMmaINS1_35MainloopSm100TmaUmmaWarpSpecializedILi3ELi2ELi2ENS5_IJNS4_1CILi1EEESB_SB_EEEEENS5_IJNSA_ILi128EEENSA_ILi256EEENSA_ILi64EEEEEENS_10bfloat16_tENS5_IJlSB_lEEESI_SJ_NS4_8TiledMMAINS4_8MMA_AtomIJNS4_20SM100_MMA_F16BF16_SSISI_SI_fLi128ELi256ELNS4_4UMMA5MajorE0ELSO_0ELNSN_7ScaleInE0ELSP_0EEEEEENS4_6LayoutISC_NS5_IJNSA_ILi0EEEST_ST_EEEEENS5_IJNS4_10UnderscoreESW_SW_EEEEENS4_13SM90_TMA_LOADENS4_14ComposedLayoutINS4_7SwizzleILi3ELi4ELi3EEENS4_18smem_ptr_flag_bitsILi16EEENSS_INS5_IJNSA_ILi8EEESG_EEENS5_IJSG_SB_EEEEEEEvNS4_8identityESZ_S19_vS1A_EENS_8epilogue10collective18CollectiveEpilogueINS1C_23Sm100TmaWarpSpecializedILi4ELi2ELi64ELb1ELb0EEEJSH_NS5_IJNSS_ISE_SB_EENSS_ISG_SB_EEEEESI_SJ_SI_SJ_NS1C_6fusion15FusionCallbacksIS1G_NS1K_13LinCombEltActINS1C_6thread4ReLuESI_fSI_fLNS_15FloatRoundStyleE2EEESH_S1J_JEEENS4_5SM1004TMEM4LOAD26SM100_TMEM_LOAD_32dp32b64xESZ_S19_NS4_39AutoVectorizingCopyWithAssumedAlignmentILi128EEENS4_14SM90_TMA_STOREES19_S1X_S1X_EEEvvEEEEvNT_6ParamsE,"a",@progbits
	.sectionflags	@""
	.align	4
.nv.constant0._ZN7cutlass13device_kernelINS_4gemm6kernel13GemmUniversalIN4cute5tupleIJiiiiEEENS1_10collective13CollectiveMmaINS1_35MainloopSm100TmaUmmaWarpSpecializedILi3ELi2ELi2ENS5_IJNS4_1CILi1EEESB_SB_EEEEENS5_IJNSA_ILi128EEENSA_ILi256EEENSA_ILi64EEEEEENS_10bfloat16_tENS5_IJlSB_lEEESI_SJ_NS4_8TiledMMAINS4_8MMA_AtomIJNS4_20SM100_MMA_F16BF16_SSISI_SI_fLi128ELi256ELNS4_4UMMA5MajorE0ELSO_0ELNSN_7ScaleInE0ELSP_0EEEEEENS4_6LayoutISC_NS5_IJNSA_ILi0EEEST_ST_EEEEENS5_IJNS4_10UnderscoreESW_SW_EEEEENS4_13SM90_TMA_LOADENS4_14ComposedLayoutINS4_7SwizzleILi3ELi4ELi3EEENS4_18smem_ptr_flag_bitsILi16EEENSS_INS5_IJNSA_ILi8EEESG_EEENS5_IJSG_SB_EEEEEEEvNS4_8identityESZ_S19_vS1A_EENS_8epilogue10collective18CollectiveEpilogueINS1C_23Sm100TmaWarpSpecializedILi4ELi2ELi64ELb1ELb0EEEJSH_NS5_IJNSS_ISE_SB_EENSS_ISG_SB_EEEEESI_SJ_SI_SJ_NS1C_6fusion15FusionCallbacksIS1G_NS1K_13LinCombEltActINS1C_6thread4ReLuESI_fSI_fLNS_15FloatRoundStyleE2EEESH_S1J_JEEENS4_5SM1004TMEM4LOAD26SM100_TMEM_LOAD_32dp32b64xESZ_S19_NS4_39AutoVectorizingCopyWithAssumedAlignmentILi128EEENS4_14SM90_TMA_STOREES19_S1X_S1X_EEEvvEEEEvNT_6ParamsE:
	.zero		2944


//--------------------- SYMBOLS --------------------------

	.type		.nv.reservedSmem.offset0,@object
	.size		.nv.reservedSmem.offset0,0x4
	.type		.nv.reservedSmem.cap,@object
	.size		.nv.reservedSmem.cap,0x4
	.type		__assertfail,@function
